	.target	sm_100a

	.elftype	@"ET_EXEC"


//--------------------- .note.nv.tkinfo           --------------------------
	.section	.note.nv.tkinfo,"",@"SHT_NOTE"
	.sectionflags	@"SHF_NOTE_NV_TKINFO"
	.tkinfo
        /*0018*/ 	.word	0x00000002
        /*0030*/ 	.string	""
        /*0030*/ 	.string	"ptxas"
        /*0030*/ 	.string	"Cuda compilation tools, release 13.0, V13.0.88"
        /*0030*/ 	.string	"Build cuda_13.0.r13.0/compiler.36424714_0"
        /*0030*/ 	.string	"-arch sm_100a -m 64 "



//--------------------- .note.nv.cuinfo           --------------------------
	.section	.note.nv.cuinfo,"",@"SHT_NOTE"
	.sectionflags	@"SHF_NOTE_NV_CUINFO"
        /*0018*/ 	.short	0x0002
        /*001a*/ 	.short	0x0064
        /*001c*/ 	.short	0x0082
	.zero		2


//--------------------- .nv.info                  --------------------------
	.section	.nv.info,"",@"SHT_CUDA_INFO"
	.align	4


	//----- nvinfo : EIATTR_REGCOUNT
	.align		4
        /*0000*/ 	.byte	0x04, 0x2f
        /*0002*/ 	.short	(.L_19 - .L_18)
	.align		4
.L_18:
        /*0004*/ 	.word	index@(_ZN7cutlass13device_kernelINS_4gemm6kernel13GemmUniversalIN4cute5tupleIJiiiiEEENS1_10collective13CollectiveMmaINS1_35MainloopSm100TmaUmmaWarpSpecializedILi7ELi2ELi4ENS5_IJNS4_1CILi2EEENSA_ILi1EEESC_EEEEENS5_IJNSA_ILi64EEENSA_ILi48EEENSA_ILi128EEEEEENS_6half_tENS5_IJlSC_lEEESJ_SK_NS4_8TiledMMAINS4_8MMA_AtomIJNS4_20SM100_MMA_F16BF16_SSISJ_SJ_fLi64ELi48ELNS4_4UMMA5MajorE0ELSP_0ELNSO_7ScaleInE0ELSQ_0EEEEEENS4_6LayoutINS5_IJSC_SC_SC_EEENS5_IJNSA_ILi0EEESV_SV_EEEEENS5_IJNS4_10UnderscoreESY_SY_EEEEENS4_13SM90_TMA_LOADENS4_14ComposedLayoutINS4_7SwizzleILi3ELi4ELi3EEENS4_18smem_ptr_flag_bitsILi16EEENST_INS5_IJNSA_ILi8EEESF_EEENS5_IJSF_SC_EEEEEEEvNS4_8identityENS4_23SM90_TMA_LOAD_MULTICASTES1B_vS1C_EENS_8epilogue10collective18CollectiveEpilogueINS1F_23Sm100TmaWarpSpecializedILi2ELi1ELi24ELb1ELb0EEEJSI_NS5_IJNST_ISF_SC_EENST_ISG_SC_EEEEESJ_SK_SJ_SK_NS1F_6fusion15FusionCallbacksIS1J_NS1N_17LinearCombinationISJ_fSJ_fLNS_15FloatRoundStyleE2EEESI_S1M_JEEENS4_5SM1004TMEM4LOAD26SM100_TMEM_LOAD_16dp256b2xES11_NS12_INS13_ILi1ELi4ELi3EEES16_NST_INS5_IJS17_NSA_ILi16EEEEEENS5_IJS1Y_SC_EEEEEEENS4_17SM75_U32x4_LDSM_NENS4_14SM90_TMA_STOREES22_NS4_17SM90_U32x4_STSM_NENS4_39AutoVectorizingCopyWithAssumedAlignmentILi128EEEEEEvvEEEEvNT_6ParamsE)
        /*0008*/ 	.word	0x0000004c


	//----- nvinfo : EIATTR_FRAME_SIZE
	.align		4
.L_19:
        /*000c*/ 	.byte	0x04, 0x11
        /*000e*/ 	.short	(.L_21 - .L_20)
	.align		4
.L_20:
        /*0010*/ 	.word	index@($__internal_2_$__cuda_sm10x_tcgen05_guardrail_trap_unallocated_columns_being_dealloced)
        /*0014*/ 	.word	0x00000000


	//----- nvinfo : EIATTR_FRAME_SIZE
	.align		4
.L_21:
        /*0018*/ 	.byte	0x04, 0x11
        /*001a*/ 	.short	(.L_23 - .L_22)
	.align		4
.L_22:
        /*001c*/ 	.word	index@($__internal_1_$__cuda_sm10x_tcgen05_guardrail_trap_phase_invalid_during_alloc)
        /*0020*/ 	.word	0x00000000


	//----- nvinfo : EIATTR_FRAME_SIZE
	.align		4
.L_23:
        /*0024*/ 	.byte	0x04, 0x11
        /*0026*/ 	.short	(.L_25 - .L_24)
	.align		4
.L_24:
        /*0028*/ 	.word	index@($__internal_0_$__cuda_sm10x_tcgen05_guardrail_trap_col_being_dealloced_not_returned_by_alloc)
        /*002c*/ 	.word	0x00000000


	//----- nvinfo : EIATTR_FRAME_SIZE
	.align		4
.L_25:
        /*0030*/ 	.byte	0x04, 0x11
        /*0032*/ 	.short	(.L_27 - .L_26)
	.align		4
.L_26:
        /*0034*/ 	.word	index@(_ZN7cutlass13device_kernelINS_4gemm6kernel13GemmUniversalIN4cute5tupleIJiiiiEEENS1_10collective13CollectiveMmaINS1_35MainloopSm100TmaUmmaWarpSpecializedILi7ELi2ELi4ENS5_IJNS4_1CILi2EEENSA_ILi1EEESC_EEEEENS5_IJNSA_ILi64EEENSA_ILi48EEENSA_ILi128EEEEEENS_6half_tENS5_IJlSC_lEEESJ_SK_NS4_8TiledMMAINS4_8MMA_AtomIJNS4_20SM100_MMA_F16BF16_SSISJ_SJ_fLi64ELi48ELNS4_4UMMA5MajorE0ELSP_0ELNSO_7ScaleInE0ELSQ_0EEEEEENS4_6LayoutINS5_IJSC_SC_SC_EEENS5_IJNSA_ILi0EEESV_SV_EEEEENS5_IJNS4_10UnderscoreESY_SY_EEEEENS4_13SM90_TMA_LOADENS4_14ComposedLayoutINS4_7SwizzleILi3ELi4ELi3EEENS4_18smem_ptr_flag_bitsILi16EEENST_INS5_IJNSA_ILi8EEESF_EEENS5_IJSF_SC_EEEEEEEvNS4_8identityENS4_23SM90_TMA_LOAD_MULTICASTES1B_vS1C_EENS_8epilogue10collective18CollectiveEpilogueINS1F_23Sm100TmaWarpSpecializedILi2ELi1ELi24ELb1ELb0EEEJSI_NS5_IJNST_ISF_SC_EENST_ISG_SC_EEEEESJ_SK_SJ_SK_NS1F_6fusion15FusionCallbacksIS1J_NS1N_17LinearCombinationISJ_fSJ_fLNS_15FloatRoundStyleE2EEESI_S1M_JEEENS4_5SM1004TMEM4LOAD26SM100_TMEM_LOAD_16dp256b2xES11_NS12_INS13_ILi1ELi4ELi3EEES16_NST_INS5_IJS17_NSA_ILi16EEEEEENS5_IJS1Y_SC_EEEEEEENS4_17SM75_U32x4_LDSM_NENS4_14SM90_TMA_STOREES22_NS4_17SM90_U32x4_STSM_NENS4_39AutoVectorizingCopyWithAssumedAlignmentILi128EEEEEEvvEEEEvNT_6ParamsE)
        /*0038*/ 	.word	0x00000000


	//----- nvinfo : EIATTR_MIN_STACK_SIZE
	.align		4
.L_27:
        /*003c*/ 	.byte	0x04, 0x12
        /*003e*/ 	.short	(.L_29 - .L_28)
	.align		4
.L_28:
        /*0040*/ 	.word	index@(_ZN7cutlass13device_kernelINS_4gemm6kernel13GemmUniversalIN4cute5tupleIJiiiiEEENS1_10collective13CollectiveMmaINS1_35MainloopSm100TmaUmmaWarpSpecializedILi7ELi2ELi4ENS5_IJNS4_1CILi2EEENSA_ILi1EEESC_EEEEENS5_IJNSA_ILi64EEENSA_ILi48EEENSA_ILi128EEEEEENS_6half_tENS5_IJlSC_lEEESJ_SK_NS4_8TiledMMAINS4_8MMA_AtomIJNS4_20SM100_MMA_F16BF16_SSISJ_SJ_fLi64ELi48ELNS4_4UMMA5MajorE0ELSP_0ELNSO_7ScaleInE0ELSQ_0EEEEEENS4_6LayoutINS5_IJSC_SC_SC_EEENS5_IJNSA_ILi0EEESV_SV_EEEEENS5_IJNS4_10UnderscoreESY_SY_EEEEENS4_13SM90_TMA_LOADENS4_14ComposedLayoutINS4_7SwizzleILi3ELi4ELi3EEENS4_18smem_ptr_flag_bitsILi16EEENST_INS5_IJNSA_ILi8EEESF_EEENS5_IJSF_SC_EEEEEEEvNS4_8identityENS4_23SM90_TMA_LOAD_MULTICASTES1B_vS1C_EENS_8epilogue10collective18CollectiveEpilogueINS1F_23Sm100TmaWarpSpecializedILi2ELi1ELi24ELb1ELb0EEEJSI_NS5_IJNST_ISF_SC_EENST_ISG_SC_EEEEESJ_SK_SJ_SK_NS1F_6fusion15FusionCallbacksIS1J_NS1N_17LinearCombinationISJ_fSJ_fLNS_15FloatRoundStyleE2EEESI_S1M_JEEENS4_5SM1004TMEM4LOAD26SM100_TMEM_LOAD_16dp256b2xES11_NS12_INS13_ILi1ELi4ELi3EEES16_NST_INS5_IJS17_NSA_ILi16EEEEEENS5_IJS1Y_SC_EEEEEEENS4_17SM75_U32x4_LDSM_NENS4_14SM90_TMA_STOREES22_NS4_17SM90_U32x4_STSM_NENS4_39AutoVectorizingCopyWithAssumedAlignmentILi128EEEEEEvvEEEEvNT_6ParamsE)
        /*0044*/ 	.word	0x00000000
.L_29:


//--------------------- .nv.compat                --------------------------
	.section	.nv.compat,"",@"SHT_CUDA_COMPAT_INFO"
	.align	4
        /*0000*/ 	.byte	0x02, 0x09, 0x01, 0x00, 0x02, 0x02, 0x02, 0x00, 0x02, 0x05, 0x05, 0x00, 0x03, 0x07, 0x01, 0x01
        /*0010*/ 	.byte	0x02, 0x03, 0x01, 0x00, 0x02, 0x06, 0x01, 0x00, 0x04, 0x0b, 0x08, 0x00, 0x09, 0x00, 0x00, 0x00
        /*0020*/ 	.byte	0x00, 0x00, 0x00, 0x00


//--------------------- .nv.info._ZN7cutlass13device_kernelINS_4gemm6kernel13GemmUniversalIN4cute5tupleIJiiiiEEENS1_10collective13CollectiveMmaINS1_35MainloopSm100TmaUmmaWarpSpecializedILi7ELi2ELi4ENS5_IJNS4_1CILi2EEENSA_ILi1EEESC_EEEEENS5_IJNSA_ILi64EEENSA_ILi48EEENSA_ILi128EEEEEENS_6half_tENS5_IJlSC_lEEESJ_SK_NS4_8TiledMMAINS4_8MMA_AtomIJNS4_20SM100_MMA_F16BF16_SSISJ_SJ_fLi64ELi48ELNS4_4UMMA5MajorE0ELSP_0ELNSO_7ScaleInE0ELSQ_0EEEEEENS4_6LayoutINS5_IJSC_SC_SC_EEENS5_IJNSA_ILi0EEESV_SV_EEEEENS5_IJNS4_10UnderscoreESY_SY_EEEEENS4_13SM90_TMA_LOADENS4_14ComposedLayoutINS4_7SwizzleILi3ELi4ELi3EEENS4_18smem_ptr_flag_bitsILi16EEENST_INS5_IJNSA_ILi8EEESF_EEENS5_IJSF_SC_EEEEEEEvNS4_8identityENS4_23SM90_TMA_LOAD_MULTICASTES1B_vS1C_EENS_8epilogue10collective18CollectiveEpilogueINS1F_23Sm100TmaWarpSpecializedILi2ELi1ELi24ELb1ELb0EEEJSI_NS5_IJNST_ISF_SC_EENST_ISG_SC_EEEEESJ_SK_SJ_SK_NS1F_6fusion15FusionCallbacksIS1J_NS1N_17LinearCombinationISJ_fSJ_fLNS_15FloatRoundStyleE2EEESI_S1M_JEEENS4_5SM1004TMEM4LOAD26SM100_TMEM_LOAD_16dp256b2xES11_NS12_INS13_ILi1ELi4ELi3EEES16_NST_INS5_IJS17_NSA_ILi16EEEEEENS5_IJS1Y_SC_EEEEEEENS4_17SM75_U32x4_LDSM_NENS4_14SM90_TMA_STOREES22_NS4_17SM90_U32x4_STSM_NENS4_39AutoVectorizingCopyWithAssumedAlignmentILi128EEEEEEvvEEEEvNT_6ParamsE --------------------------
	.section	.nv.info._ZN7cutlass13device_kernelINS_4gemm6kernel13GemmUniversalIN4cute5tupleIJiiiiEEENS1_10collective13CollectiveMmaINS1_35MainloopSm100TmaUmmaWarpSpecializedILi7ELi2ELi4ENS5_IJNS4_1CILi2EEENSA_ILi1EEESC_EEEEENS5_IJNSA_ILi64EEENSA_ILi48EEENSA_ILi128EEEEEENS_6half_tENS5_IJlSC_lEEESJ_SK_NS4_8TiledMMAINS4_8MMA_AtomIJNS4_20SM100_MMA_F16BF16_SSISJ_SJ_fLi64ELi48ELNS4_4UMMA5MajorE0ELSP_0ELNSO_7ScaleInE0ELSQ_0EEEEEENS4_6LayoutINS5_IJSC_SC_SC_EEENS5_IJNSA_ILi0EEESV_SV_EEEEENS5_IJNS4_10UnderscoreESY_SY_EEEEENS4_13SM90_TMA_LOADENS4_14ComposedLayoutINS4_7SwizzleILi3ELi4ELi3EEENS4_18smem_ptr_flag_bitsILi16EEENST_INS5_IJNSA_ILi8EEESF_EEENS5_IJSF_SC_EEEEEEEvNS4_8identityENS4_23SM90_TMA_LOAD_MULTICASTES1B_vS1C_EENS_8epilogue10collective18CollectiveEpilogueINS1F_23Sm100TmaWarpSpecializedILi2ELi1ELi24ELb1ELb0EEEJSI_NS5_IJNST_ISF_SC_EENST_ISG_SC_EEEEESJ_SK_SJ_SK_NS1F_6fusion15FusionCallbacksIS1J_NS1N_17LinearCombinationISJ_fSJ_fLNS_15FloatRoundStyleE2EEESI_S1M_JEEENS4_5SM1004TMEM4LOAD26SM100_TMEM_LOAD_16dp256b2xES11_NS12_INS13_ILi1ELi4ELi3EEES16_NST_INS5_IJS17_NSA_ILi16EEEEEENS5_IJS1Y_SC_EEEEEEENS4_17SM75_U32x4_LDSM_NENS4_14SM90_TMA_STOREES22_NS4_17SM90_U32x4_STSM_NENS4_39AutoVectorizingCopyWithAssumedAlignmentILi128EEEEEEvvEEEEvNT_6ParamsE,"",@"SHT_CUDA_INFO"
	.sectionflags	@""
	.align	4


	//----- nvinfo : EIATTR_CUDA_API_VERSION
	.align		4
        /*0000*/ 	.byte	0x04, 0x37
        /*0002*/ 	.short	(.L_31 - .L_30)
.L_30:
        /*0004*/ 	.word	0x00000082


	//----- nvinfo : EIATTR_KPARAM_INFO
	.align		4
.L_31:
        /*0008*/ 	.byte	0x04, 0x17
        /*000a*/ 	.short	(.L_33 - .L_32)
.L_32:
        /*000c*/ 	.word	0x00000000
        /*0010*/ 	.short	0x0000
        /*0012*/ 	.short	0x0000
        /*0014*/ 	.byte	0x00, 0xf0, 0x01, 0x20


	//----- nvinfo : EIATTR_AT_ENTRY_FRAGMENTS
	.align		4
.L_33:
        /*0018*/ 	.byte	0x04, 0x4f
        /*001a*/ 	.short	(.L_35 - .L_34)


	//   ....[0]....
.L_34:
        /*001c*/ 	.word	0x00000006


	//----- nvinfo : EIATTR_RESERVED_SMEM_USED
	.align		4
.L_35:
        /*0020*/ 	.byte	0x01, 0x41
	.zero		2


	//----- nvinfo : EIATTR_SPARSE_MMA_MASK
	.align		4
        /*0024*/ 	.byte	0x03, 0x50
        /*0026*/ 	.short	0x0000


	//----- nvinfo : EIATTR_TCGEN05_1CTA_USED
	.align		4
        /*0028*/ 	.byte	0x01, 0x51
	.zero		2


	//----- nvinfo : EIATTR_MAXREG_COUNT
	.align		4
        /*002c*/ 	.byte	0x03, 0x1b
        /*002e*/ 	.short	0x00ff


	//----- nvinfo : EIATTR_NUM_BARRIERS
	.align		4
        /*0030*/ 	.byte	0x02, 0x4c
        /*0032*/ 	.byte	0x07
	.zero		1


	//----- nvinfo : EIATTR_EXTERNS
	.align		4
        /*0034*/ 	.byte	0x04, 0x0f
        /*0036*/ 	.short	(.L_37 - .L_36)


	//   ....[0]....
	.align		4
.L_36:
        /*0038*/ 	.word	index@(__assertfail)


	//----- nvinfo : EIATTR_MERCURY_ISA_VERSION
	.align		4
.L_37:
        /*003c*/ 	.byte	0x03, 0x5f
        /*003e*/ 	.short	0x0101


	//----- nvinfo : EIATTR_INT_WARP_WIDE_INSTR_OFFSETS
	.align		4
        /*0040*/ 	.byte	0x04, 0x31
        /*0042*/ 	.short	(.L_39 - .L_38)


	//   ....[0]....
.L_38:
        /*0044*/ 	.word	0x00004160


	//   ....[1]....
        /*0048*/ 	.word	0x00004190


	//   ....[2]....
        /*004c*/ 	.word	0x000041b0


	//   ....[3]....
        /*0050*/ 	.word	0x00004dc0


	//   ....[4]....
        /*0054*/ 	.word	0x00004ee0


	//   ....[5]....
        /*0058*/ 	.word	0x00004f90


	//   ....[6]....
        /*005c*/ 	.word	0x00004fe0


	//----- nvinfo : EIATTR_COOP_GROUP_MASK_REGIDS
	.align		4
.L_39:
        /*0060*/ 	.byte	0x04, 0x29
        /*0062*/ 	.short	(.L_41 - .L_40)


	//   ....[0]....
.L_40:
        /*0064*/ 	.word	0xffffffff


	//   ....[1]....
        /*0068*/ 	.word	0xffffffff


	//   ....[2]....
        /*006c*/ 	.word	0xffffffff


	//   ....[3]....
        /*0070*/ 	.word	0xffffffff


	//   ....[4]....
        /*0074*/ 	.word	0xffffffff


	//   ....[5]....
        /*0078*/ 	.word	0xffffffff


	//   ....[6]....
        /*007c*/ 	.word	0xffffffff


	//   ....[7]....
        /*0080*/ 	.word	0xffffffff


	//   ....[8]....
        /*0084*/ 	.word	0xffffffff


	//   ....[9]....
        /*0088*/ 	.word	0xffffffff


	//   ....[10]....
        /*008c*/ 	.word	0xffffffff


	//   ....[11]....
        /*0090*/ 	.word	0xffffffff


	//   ....[12]....
        /*0094*/ 	.word	0xffffffff


	//   ....[13]....
        /*0098*/ 	.word	0xffffffff


	//----- nvinfo : EIATTR_COOP_GROUP_INSTR_OFFSETS
	.align		4
.L_41:
        /*009c*/ 	.byte	0x04, 0x28
        /*009e*/ 	.short	(.L_43 - .L_42)


	//   ....[0]....
.L_42:
        /*00a0*/ 	.word	0x00000080


	//   ....[1]....
        /*00a4*/ 	.word	0x000004e0


	//   ....[2]....
        /*00a8*/ 	.word	0x000006e0


	//   ....[3]....
        /*00ac*/ 	.word	0x00000840


	//   ....[4]....
        /*00b0*/ 	.word	0x00000940


	//   ....[5]....
        /*00b4*/ 	.word	0x00000ab0


	//   ....[6]....
        /*00b8*/ 	.word	0x00000c50


	//   ....[7]....
        /*00bc*/ 	.word	0x00000e00


	//   ....[8]....
        /*00c0*/ 	.word	0x00002150


	//   ....[9]....
        /*00c4*/ 	.word	0x000031a0


	//   ....[10]....
        /*00c8*/ 	.word	0x000033b0


	//   ....[11]....
        /*00cc*/ 	.word	0x000033e0


	//   ....[12]....
        /*00d0*/ 	.word	0x00004040


	//   ....[13]....
        /*00d4*/ 	.word	0x00004270


	//----- nvinfo : EIATTR_VRC_CTA_INIT_COUNT
	.align		4
.L_43:
        /*00d8*/ 	.byte	0x02, 0x4a
        /*00da*/ 	.byte	0x80
	.zero		1


	//----- nvinfo : EIATTR_SYSCALL_OFFSETS
	.align		4
        /*00dc*/ 	.byte	0x04, 0x46
        /*00de*/ 	.short	(.L_45 - .L_44)


	//   ....[0]....
.L_44:
        /*00e0*/ 	.word	0x00005b70


	//   ....[1]....
        /*00e4*/ 	.word	0x00005c60


	//   ....[2]....
        /*00e8*/ 	.word	0x000063e0


	//   ....[3]....
        /*00ec*/ 	.word	0x00006550


	//   ....[4]....
        /*00f0*/ 	.word	0x000066c0


	//----- nvinfo : EIATTR_MBARRIER_INSTR_OFFSETS
	.align		4
.L_45:
        /*00f4*/ 	.byte	0x04, 0x39
        /*00f6*/ 	.short	(.L_47 - .L_46)


	//   ....[0]....
.L_46:
        /*00f8*/ 	.word	0x000005f0
        /*00fc*/ 	.word	0x000000ff
        /*0100*/ 	.word	0x00000000
        /*0104*/ 	.short	0x0100
        /*0106*/ 	.byte	0x04
	.zero		1


	//   ....[1]....
        /*0108*/ 	.word	0x00000600
        /*010c*/ 	.word	0x000000ff
        /*0110*/ 	.word	0x00000038
        /*0114*/ 	.short	0x0100
        /*0116*/ 	.byte	0x04
	.zero		1


	//   ....[2]....
        /*0118*/ 	.word	0x00000610
        /*011c*/ 	.word	0x000000ff
        /*0120*/ 	.word	0x00000008
        /*0124*/ 	.short	0x0100
        /*0126*/ 	.byte	0x04
	.zero		1


	//   ....[3]....
        /*0128*/ 	.word	0x00000620
        /*012c*/ 	.word	0x000000ff
        /*0130*/ 	.word	0x00000040
        /*0134*/ 	.short	0x0100
        /*0136*/ 	.byte	0x04
	.zero		1


	//   ....[4]....
        /*0138*/ 	.word	0x00000630
        /*013c*/ 	.word	0x000000ff
        /*0140*/ 	.word	0x00000010
        /*0144*/ 	.short	0x0100
        /*0146*/ 	.byte	0x04
	.zero		1


	//   ....[5]....
        /*0148*/ 	.word	0x00000640
        /*014c*/ 	.word	0x000000ff
        /*0150*/ 	.word	0x00000048
        /*0154*/ 	.short	0x0100
        /*0156*/ 	.byte	0x04
	.zero		1


	//   ....[6]....
        /*0158*/ 	.word	0x00000650
        /*015c*/ 	.word	0x000000ff
        /*0160*/ 	.word	0x00000018
        /*0164*/ 	.short	0x0100
        /*0166*/ 	.byte	0x04
	.zero		1


	//   ....[7]....
        /*0168*/ 	.word	0x00000660
        /*016c*/ 	.word	0x000000ff
        /*0170*/ 	.word	0x00000050
        /*0174*/ 	.short	0x0100
        /*0176*/ 	.byte	0x04
	.zero		1


	//   ....[8]....
        /*0178*/ 	.word	0x00000670
        /*017c*/ 	.word	0x000000ff
        /*0180*/ 	.word	0x00000020
        /*0184*/ 	.short	0x0100
        /*0186*/ 	.byte	0x04
	.zero		1


	//   ....[9]....
        /*0188*/ 	.word	0x00000680
        /*018c*/ 	.word	0x000000ff
        /*0190*/ 	.word	0x00000058
        /*0194*/ 	.short	0x0100
        /*0196*/ 	.byte	0x04
	.zero		1


	//   ....[10]....
        /*0198*/ 	.word	0x00000690
        /*019c*/ 	.word	0x000000ff
        /*01a0*/ 	.word	0x00000028
        /*01a4*/ 	.short	0x0100
        /*01a6*/ 	.byte	0x04
	.zero		1


	//   ....[11]....
        /*01a8*/ 	.word	0x000006a0
        /*01ac*/ 	.word	0x000000ff
        /*01b0*/ 	.word	0x00000060
        /*01b4*/ 	.short	0x0100
        /*01b6*/ 	.byte	0x04
	.zero		1


	//   ....[12]....
        /*01b8*/ 	.word	0x000006b0
        /*01bc*/ 	.word	0x000000ff
        /*01c0*/ 	.word	0x00000030
        /*01c4*/ 	.short	0x0100
        /*01c6*/ 	.byte	0x04
	.zero		1


	//   ....[13]....
        /*01c8*/ 	.word	0x000006c0
        /*01cc*/ 	.word	0x000000ff
        /*01d0*/ 	.word	0x00000068
        /*01d4*/ 	.short	0x0100
        /*01d6*/ 	.byte	0x04
	.zero		1


	//   ....[14]....
        /*01d8*/ 	.word	0x000007f0
        /*01dc*/ 	.word	0x000000ff
        /*01e0*/ 	.word	0x00000070
        /*01e4*/ 	.short	0x0100
        /*01e6*/ 	.byte	0x04
	.zero		1


	//   ....[15]....
        /*01e8*/ 	.word	0x00000800
        /*01ec*/ 	.word	0x000000ff
        /*01f0*/ 	.word	0x00000080
        /*01f4*/ 	.short	0x0100
        /*01f6*/ 	.byte	0x04
	.zero		1


	//   ....[16]....
        /*01f8*/ 	.word	0x00000810
        /*01fc*/ 	.word	0x000000ff
        /*0200*/ 	.word	0x00000078
        /*0204*/ 	.short	0x0100
        /*0206*/ 	.byte	0x04
	.zero		1


	//   ....[17]....
        /*0208*/ 	.word	0x00000820
        /*020c*/ 	.word	0x000000ff
        /*0210*/ 	.word	0x00000088
        /*0214*/ 	.short	0x0100
        /*0216*/ 	.byte	0x04
	.zero		1


	//   ....[18]....
        /*0218*/ 	.word	0x00000910
        /*021c*/ 	.word	0x000000ff
        /*0220*/ 	.word	0x00000090
        /*0224*/ 	.short	0x0100
        /*0226*/ 	.byte	0x06
	.zero		1


	//   ....[19]....
        /*0228*/ 	.word	0x00000920
        /*022c*/ 	.word	0x000000ff
        /*0230*/ 	.word	0x00000098
        /*0234*/ 	.short	0x0100
        /*0236*/ 	.byte	0x06
	.zero		1


	//   ....[20]....
        /*0238*/ 	.word	0x00000a60
        /*023c*/ 	.word	0x000000ff
        /*0240*/ 	.word	0x000000a0
        /*0244*/ 	.short	0x0100
        /*0246*/ 	.byte	0x06
	.zero		1


	//   ....[21]....
        /*0248*/ 	.word	0x00000a70
        /*024c*/ 	.word	0x000000ff
        /*0250*/ 	.word	0x000000b0
        /*0254*/ 	.short	0x0100
        /*0256*/ 	.byte	0x06
	.zero		1


	//   ....[22]....
        /*0258*/ 	.word	0x00000a80
        /*025c*/ 	.word	0x000000ff
        /*0260*/ 	.word	0x000000a8
        /*0264*/ 	.short	0x0100
        /*0266*/ 	.byte	0x06
	.zero		1


	//   ....[23]....
        /*0268*/ 	.word	0x00000a90
        /*026c*/ 	.word	0x000000ff
        /*0270*/ 	.word	0x000000b8
        /*0274*/ 	.short	0x0100
        /*0276*/ 	.byte	0x06
	.zero		1


	//   ....[24]....
        /*0278*/ 	.word	0x00000bc0
        /*027c*/ 	.word	0x000000ff
        /*0280*/ 	.word	0x000000c0
        /*0284*/ 	.short	0x0100
        /*0286*/ 	.byte	0x04
	.zero		1


	//   ....[25]....
        /*0288*/ 	.word	0x00000bd0
        /*028c*/ 	.word	0x000000ff
        /*0290*/ 	.word	0x000000e0
        /*0294*/ 	.short	0x0100
        /*0296*/ 	.byte	0x04
	.zero		1


	//   ....[26]....
        /*0298*/ 	.word	0x00000be0
        /*029c*/ 	.word	0x000000ff
        /*02a0*/ 	.word	0x000000c8
        /*02a4*/ 	.short	0x0100
        /*02a6*/ 	.byte	0x04
	.zero		1


	//   ....[27]....
        /*02a8*/ 	.word	0x00000bf0
        /*02ac*/ 	.word	0x000000ff
        /*02b0*/ 	.word	0x000000e8
        /*02b4*/ 	.short	0x0100
        /*02b6*/ 	.byte	0x04
	.zero		1


	//   ....[28]....
        /*02b8*/ 	.word	0x00000c00
        /*02bc*/ 	.word	0x000000ff
        /*02c0*/ 	.word	0x000000d0
        /*02c4*/ 	.short	0x0100
        /*02c6*/ 	.byte	0x04
	.zero		1


	//   ....[29]....
        /*02c8*/ 	.word	0x00000c10
        /*02cc*/ 	.word	0x000000ff
        /*02d0*/ 	.word	0x000000f0
        /*02d4*/ 	.short	0x0100
        /*02d6*/ 	.byte	0x04
	.zero		1


	//   ....[30]....
        /*02d8*/ 	.word	0x00000c20
        /*02dc*/ 	.word	0x000000ff
        /*02e0*/ 	.word	0x000000d8
        /*02e4*/ 	.short	0x0100
        /*02e6*/ 	.byte	0x04
	.zero		1


	//   ....[31]....
        /*02e8*/ 	.word	0x00000c30
        /*02ec*/ 	.word	0x000000ff
        /*02f0*/ 	.word	0x000000f8
        /*02f4*/ 	.short	0x0100
        /*02f6*/ 	.byte	0x04
	.zero		1


	//   ....[32]....
        /*02f8*/ 	.word	0x00000d20
        /*02fc*/ 	.word	0x000000ff
        /*0300*/ 	.word	0x00000100
        /*0304*/ 	.short	0x0100
        /*0306*/ 	.byte	0x04
	.zero		1


	//   ....[33]....
        /*0308*/ 	.word	0x00000d30
        /*030c*/ 	.word	0x000000ff
        /*0310*/ 	.word	0x00000110
        /*0314*/ 	.short	0x0100
        /*0316*/ 	.byte	0x04
	.zero		1


	//   ....[34]....
        /*0318*/ 	.word	0x00000d40
        /*031c*/ 	.word	0x000000ff
        /*0320*/ 	.word	0x00000108
        /*0324*/ 	.short	0x0100
        /*0326*/ 	.byte	0x04
	.zero		1


	//   ....[35]....
        /*0328*/ 	.word	0x00000d50
        /*032c*/ 	.word	0x000000ff
        /*0330*/ 	.word	0x00000118
        /*0334*/ 	.short	0x0100
        /*0336*/ 	.byte	0x04
	.zero		1


	//   ....[36]....
        /*0338*/ 	.word	0x00001850
        /*033c*/ 	.word	0x00000000
        /*0340*/ 	.word	0x00000110
        /*0344*/ 	.short	0x010a
        /*0346*/ 	.byte	0xff
	.zero		1


	//   ....[37]....
        /*0348*/ 	.word	0x00001880
        /*034c*/ 	.word	0x00000000
        /*0350*/ 	.word	0x00000100
        /*0354*/ 	.short	0x0101
        /*0356*/ 	.byte	0xff
	.zero		1


	//   ....[38]....
        /*0358*/ 	.word	0x00001950
        /*035c*/ 	.word	0x000000ff
        /*0360*/ 	.word	0x00000038
        /*0364*/ 	.short	0x010a
        /*0366*/ 	.byte	0x04
	.zero		1


	//   ....[39]....
        /*0368*/ 	.word	0x000019d0
        /*036c*/ 	.word	0x000000ff
        /*0370*/ 	.word	0x00000038
        /*0374*/ 	.short	0x010a
        /*0376*/ 	.byte	0x21
	.zero		1


	//   ....[40]....
        /*0378*/ 	.word	0x00001b60
        /*037c*/ 	.word	0x000000ff
        /*0380*/ 	.word	0x00000038
        /*0384*/ 	.short	0x010a
        /*0386*/ 	.byte	0x05
	.zero		1


	//   ....[41]....
        /*0388*/ 	.word	0x00001d50
        /*038c*/ 	.word	0x000000ff
        /*0390*/ 	.word	0x00000098
        /*0394*/ 	.short	0x0101
        /*0396*/ 	.byte	0x0d
	.zero		1


	//   ....[42]....
        /*0398*/ 	.word	0x00001d70
        /*039c*/ 	.word	0x000000ff
        /*03a0*/ 	.word	0x00000038
        /*03a4*/ 	.short	0x010a
        /*03a6*/ 	.byte	0x04
	.zero		1


	//   ....[43]....
        /*03a8*/ 	.word	0x00001df0
        /*03ac*/ 	.word	0x000000ff
        /*03b0*/ 	.word	0x00000038
        /*03b4*/ 	.short	0x010a
        /*03b6*/ 	.byte	0x21
	.zero		1


	//   ....[44]....
        /*03b8*/ 	.word	0x00001f80
        /*03bc*/ 	.word	0x000000ff
        /*03c0*/ 	.word	0x00000038
        /*03c4*/ 	.short	0x010a
        /*03c6*/ 	.byte	0x05
	.zero		1


	//   ....[45]....
        /*03c8*/ 	.word	0x00002180
        /*03cc*/ 	.word	0x00000003
        /*03d0*/ 	.word	0x000000a0
        /*03d4*/ 	.short	0x010a
        /*03d6*/ 	.byte	0xff
	.zero		1


	//   ....[46]....
        /*03d8*/ 	.word	0x000022d0
        /*03dc*/ 	.word	0x00000000
        /*03e0*/ 	.word	0x00000000
        /*03e4*/ 	.short	0x0101
        /*03e6*/ 	.byte	0xff
	.zero		1


	//   ....[47]....
        /*03e8*/ 	.word	0x00002870
        /*03ec*/ 	.word	0x000000ff
        /*03f0*/ 	.word	0x00000000
        /*03f4*/ 	.short	0x010a
        /*03f6*/ 	.byte	0x04
	.zero		1


	//   ....[48]....
        /*03f8*/ 	.word	0x00002900
        /*03fc*/ 	.word	0x000000ff
        /*0400*/ 	.word	0x00000000
        /*0404*/ 	.short	0x010a
        /*0406*/ 	.byte	0x05
	.zero		1


	//   ....[49]....
        /*0408*/ 	.word	0x00002990
        /*040c*/ 	.word	0x000000ff
        /*0410*/ 	.word	0x00000000
        /*0414*/ 	.short	0x010a
        /*0416*/ 	.byte	0x05
	.zero		1


	//   ....[50]....
        /*0418*/ 	.word	0x00002a20
        /*041c*/ 	.word	0x000000ff
        /*0420*/ 	.word	0x00000000
        /*0424*/ 	.short	0x010a
        /*0426*/ 	.byte	0x05
	.zero		1


	//   ....[51]....
        /*0428*/ 	.word	0x00002ab0
        /*042c*/ 	.word	0x000000ff
        /*0430*/ 	.word	0x00000000
        /*0434*/ 	.short	0x010a
        /*0436*/ 	.byte	0x05
	.zero		1


	//   ....[52]....
        /*0438*/ 	.word	0x00002b40
        /*043c*/ 	.word	0x000000ff
        /*0440*/ 	.word	0x00000000
        /*0444*/ 	.short	0x010a
        /*0446*/ 	.byte	0x05
	.zero		1


	//   ....[53]....
        /*0448*/ 	.word	0x00002be0
        /*044c*/ 	.word	0x00000000
        /*0450*/ 	.word	0x00000000
        /*0454*/ 	.short	0x010a
        /*0456*/ 	.byte	0xff
	.zero		1


	//   ....[54]....
        /*0458*/ 	.word	0x00002d00
        /*045c*/ 	.word	0x00000002
        /*0460*/ 	.word	0x00000100
        /*0464*/ 	.short	0x010a
        /*0466*/ 	.byte	0xff
	.zero		1


	//   ....[55]....
        /*0468*/ 	.word	0x00002d70
        /*046c*/ 	.word	0x00000002
        /*0470*/ 	.word	0x00000000
        /*0474*/ 	.short	0x0101
        /*0476*/ 	.byte	0xff
	.zero		1


	//   ....[56]....
        /*0478*/ 	.word	0x00002d90
        /*047c*/ 	.word	0x000000ff
        /*0480*/ 	.word	0x000000b0
        /*0484*/ 	.short	0x010a
        /*0486*/ 	.byte	0x04
	.zero		1


	//   ....[57]....
        /*0488*/ 	.word	0x00002eb0
        /*048c*/ 	.word	0x00000002
        /*0490*/ 	.word	0x000000a0
        /*0494*/ 	.short	0x010a
        /*0496*/ 	.byte	0xff
	.zero		1


	//   ....[58]....
        /*0498*/ 	.word	0x00002fb0
        /*049c*/ 	.word	0x00000002
        /*04a0*/ 	.word	0x00000000
        /*04a4*/ 	.short	0x0101
        /*04a6*/ 	.byte	0xff
	.zero		1


	//   ....[59]....
        /*04a8*/ 	.word	0x00003040
        /*04ac*/ 	.word	0x000000ff
        /*04b0*/ 	.word	0x000000b0
        /*04b4*/ 	.short	0x0106
        /*04b6*/ 	.byte	0x04
	.zero		1


	//   ....[60]....
        /*04b8*/ 	.word	0x00003060
        /*04bc*/ 	.word	0x000000ff
        /*04c0*/ 	.word	0x000000b0
        /*04c4*/ 	.short	0x010a
        /*04c6*/ 	.byte	0x04
	.zero		1


	//   ....[61]....
        /*04c8*/ 	.word	0x000030f0
        /*04cc*/ 	.word	0x000000ff
        /*04d0*/ 	.word	0x000000b0
        /*04d4*/ 	.short	0x0106
        /*04d6*/ 	.byte	0x06
	.zero		1


	//   ....[62]....
        /*04d8*/ 	.word	0x00003130
        /*04dc*/ 	.word	0x00000000
        /*04e0*/ 	.word	0x000000b0
        /*04e4*/ 	.short	0x010a
        /*04e6*/ 	.byte	0xff
	.zero		1


	//   ....[63]....
        /*04e8*/ 	.word	0x00003700
        /*04ec*/ 	.word	0x00000000
        /*04f0*/ 	.word	0x000000a0
        /*04f4*/ 	.short	0x010a
        /*04f6*/ 	.byte	0xff
	.zero		1


	//   ....[64]....
        /*04f8*/ 	.word	0x00003800
        /*04fc*/ 	.word	0x00000003
        /*0500*/ 	.word	0x00000000
        /*0504*/ 	.short	0x0101
        /*0506*/ 	.byte	0xff
	.zero		1


	//   ....[65]....
        /*0508*/ 	.word	0x00003810
        /*050c*/ 	.word	0x000000ff
        /*0510*/ 	.word	0x00000000
        /*0514*/ 	.short	0x010a
        /*0516*/ 	.byte	0x05
	.zero		1


	//   ....[66]....
        /*0518*/ 	.word	0x00003890
        /*051c*/ 	.word	0x000000ff
        /*0520*/ 	.word	0x000000e0
        /*0524*/ 	.short	0x010a
        /*0526*/ 	.byte	0x2f
	.zero		1


	//   ....[67]....
        /*0528*/ 	.word	0x00003960
        /*052c*/ 	.word	0x000000ff
        /*0530*/ 	.word	0x00000000
        /*0534*/ 	.short	0x010a
        /*0536*/ 	.byte	0x07
	.zero		1


	//   ....[68]....
        /*0538*/ 	.word	0x00003aa0
        /*053c*/ 	.word	0x000000ff
        /*0540*/ 	.word	0x00000000
        /*0544*/ 	.short	0x010a
        /*0546*/ 	.byte	0x06
	.zero		1


	//   ....[69]....
        /*0548*/ 	.word	0x00003e70
        /*054c*/ 	.word	0x000000ff
        /*0550*/ 	.word	0x00000000
        /*0554*/ 	.short	0x010a
        /*0556*/ 	.byte	0x04
	.zero		1


	//   ....[70]....
        /*0558*/ 	.word	0x00003f00
        /*055c*/ 	.word	0x000000ff
        /*0560*/ 	.word	0x00000000
        /*0564*/ 	.short	0x010a
        /*0566*/ 	.byte	0x05
	.zero		1


	//   ....[71]....
        /*0568*/ 	.word	0x00003f90
        /*056c*/ 	.word	0x000000ff
        /*0570*/ 	.word	0x00000000
        /*0574*/ 	.short	0x010a
        /*0576*/ 	.byte	0x05
	.zero		1


	//   ....[72]....
        /*0578*/ 	.word	0x00004020
        /*057c*/ 	.word	0x000000ff
        /*0580*/ 	.word	0x00000000
        /*0584*/ 	.short	0x010a
        /*0586*/ 	.byte	0x04
	.zero		1


	//   ....[73]....
        /*0588*/ 	.word	0x00004500
        /*058c*/ 	.word	0x00000003
        /*0590*/ 	.word	0x000000a0
        /*0594*/ 	.short	0x010a
        /*0596*/ 	.byte	0xff
	.zero		1


	//   ....[74]....
        /*0598*/ 	.word	0x00004670
        /*059c*/ 	.word	0x00000000
        /*05a0*/ 	.word	0x00000000
        /*05a4*/ 	.short	0x0101
        /*05a6*/ 	.byte	0xff
	.zero		1


	//   ....[75]....
        /*05a8*/ 	.word	0x00004b20
        /*05ac*/ 	.word	0x000000ff
        /*05b0*/ 	.word	0x00000098
        /*05b4*/ 	.short	0x010a
        /*05b6*/ 	.byte	0x06
	.zero		1


	//   ....[76]....
        /*05b8*/ 	.word	0x00004cf0
        /*05bc*/ 	.word	0x000000ff
        /*05c0*/ 	.word	0x00000080
        /*05c4*/ 	.short	0x010a
        /*05c6*/ 	.byte	0x05
	.zero		1


	//   ....[77]....
        /*05c8*/ 	.word	0x00005020
        /*05cc*/ 	.word	0x000000ff
        /*05d0*/ 	.word	0x00000070
        /*05d4*/ 	.short	0x010b
        /*05d6*/ 	.byte	0x05
	.zero		1


	//   ....[78]....
        /*05d8*/ 	.word	0x00005030
        /*05dc*/ 	.word	0x000000ff
        /*05e0*/ 	.word	0x00000000
        /*05e4*/ 	.short	0x0101
        /*05e6*/ 	.byte	0x04
	.zero		1


	//   ....[79]....
        /*05e8*/ 	.word	0x00005080
        /*05ec*/ 	.word	0x000000ff
        /*05f0*/ 	.word	0x00000000
        /*05f4*/ 	.short	0x010a
        /*05f6*/ 	.byte	0x04
	.zero		1


	//   ....[80]....
        /*05f8*/ 	.word	0x00005120
        /*05fc*/ 	.word	0x00000000
        /*0600*/ 	.word	0x00000000
        /*0604*/ 	.short	0x010a
        /*0606*/ 	.byte	0xff
	.zero		1


	//   ....[81]....
        /*0608*/ 	.word	0x00005430
        /*060c*/ 	.word	0x00000008
        /*0610*/ 	.word	0x000000a0
        /*0614*/ 	.short	0x010a
        /*0616*/ 	.byte	0xff
	.zero		1


	//   ....[82]....
        /*0618*/ 	.word	0x000055b0
        /*061c*/ 	.word	0x00000000
        /*0620*/ 	.word	0x00000000
        /*0624*/ 	.short	0x0101
        /*0626*/ 	.byte	0xff
	.zero		1


	//   ....[83]....
        /*0628*/ 	.word	0x00005ff0
        /*062c*/ 	.word	0x00000000
        /*0630*/ 	.word	0x00000070
        /*0634*/ 	.short	0x010a
        /*0636*/ 	.byte	0xff
	.zero		1


	//   ....[84]....
        /*0638*/ 	.word	0x00006010
        /*063c*/ 	.word	0x00000011
        /*0640*/ 	.word	0x000000c0
        /*0644*/ 	.short	0x010a
        /*0646*/ 	.byte	0xff
	.zero		1


	//   ....[85]....
        /*0648*/ 	.word	0x00006120
        /*064c*/ 	.word	0x00000000
        /*0650*/ 	.word	0x00000070
        /*0654*/ 	.short	0x010a
        /*0656*/ 	.byte	0xff
	.zero		1


	//   ....[86]....
        /*0658*/ 	.word	0x000062c0
        /*065c*/ 	.word	0x00000011
        /*0660*/ 	.word	0x000000c0
        /*0664*/ 	.short	0x010a
        /*0666*/ 	.byte	0xff
	.zero		1


	//   ....[87]....
        /*0668*/ 	.word	0x00006c50
        /*066c*/ 	.word	0x000000ff
        /*0670*/ 	.word	0x00000000
        /*0674*/ 	.short	0x0101
        /*0676*/ 	.byte	0x04
	.zero		1


	//   ....[88]....
        /*0678*/ 	.word	0x00006ff0
        /*067c*/ 	.word	0x00000000
        /*0680*/ 	.word	0x00000000
        /*0684*/ 	.short	0x0101
        /*0686*/ 	.byte	0xff
	.zero		1


	//   ....[89]....
        /*0688*/ 	.word	0x00007290
        /*068c*/ 	.word	0x00000000
        /*0690*/ 	.word	0x00000110
        /*0694*/ 	.short	0x010a
        /*0696*/ 	.byte	0xff
	.zero		1


	//   ....[90]....
        /*0698*/ 	.word	0x000072f0
        /*069c*/ 	.word	0x00000000
        /*06a0*/ 	.word	0x00000038
        /*06a4*/ 	.short	0x010a
        /*06a6*/ 	.byte	0xff
	.zero		1


	//   ....[91]....
        /*06a8*/ 	.word	0x00007350
        /*06ac*/ 	.word	0x00000000
        /*06b0*/ 	.word	0x00000038
        /*06b4*/ 	.short	0x010a
        /*06b6*/ 	.byte	0xff
	.zero		1


	//   ....[92]....
        /*06b8*/ 	.word	0x000073a0
        /*06bc*/ 	.word	0x00000003
        /*06c0*/ 	.word	0x000000a0
        /*06c4*/ 	.short	0x010a
        /*06c6*/ 	.byte	0xff
	.zero		1


	//   ....[93]....
        /*06c8*/ 	.word	0x00007400
        /*06cc*/ 	.word	0x00000000
        /*06d0*/ 	.word	0x00000000
        /*06d4*/ 	.short	0x010a
        /*06d6*/ 	.byte	0xff
	.zero		1


	//   ....[94]....
        /*06d8*/ 	.word	0x00007460
        /*06dc*/ 	.word	0x00000000
        /*06e0*/ 	.word	0x00000000
        /*06e4*/ 	.short	0x010a
        /*06e6*/ 	.byte	0xff
	.zero		1


	//   ....[95]....
        /*06e8*/ 	.word	0x000074c0
        /*06ec*/ 	.word	0x00000000
        /*06f0*/ 	.word	0x00000000
        /*06f4*/ 	.short	0x010a
        /*06f6*/ 	.byte	0xff
	.zero		1


	//   ....[96]....
        /*06f8*/ 	.word	0x00007520
        /*06fc*/ 	.word	0x00000000
        /*0700*/ 	.word	0x00000000
        /*0704*/ 	.short	0x010a
        /*0706*/ 	.byte	0xff
	.zero		1


	//   ....[97]....
        /*0708*/ 	.word	0x00007580
        /*070c*/ 	.word	0x00000000
        /*0710*/ 	.word	0x00000000
        /*0714*/ 	.short	0x010a
        /*0716*/ 	.byte	0xff
	.zero		1


	//   ....[98]....
        /*0718*/ 	.word	0x000075e0
        /*071c*/ 	.word	0x00000000
        /*0720*/ 	.word	0x00000000
        /*0724*/ 	.short	0x010a
        /*0726*/ 	.byte	0xff
	.zero		1


	//   ....[99]....
        /*0728*/ 	.word	0x00007630
        /*072c*/ 	.word	0x00000002
        /*0730*/ 	.word	0x00000100
        /*0734*/ 	.short	0x010a
        /*0736*/ 	.byte	0xff
	.zero		1


	//   ....[100]....
        /*0738*/ 	.word	0x00007690
        /*073c*/ 	.word	0x00000002
        /*0740*/ 	.word	0x000000b0
        /*0744*/ 	.short	0x010a
        /*0746*/ 	.byte	0xff
	.zero		1


	//   ....[101]....
        /*0748*/ 	.word	0x000076e0
        /*074c*/ 	.word	0x00000002
        /*0750*/ 	.word	0x000000a0
        /*0754*/ 	.short	0x010a
        /*0756*/ 	.byte	0xff
	.zero		1


	//   ....[102]....
        /*0758*/ 	.word	0x00007740
        /*075c*/ 	.word	0x00000000
        /*0760*/ 	.word	0x000000b0
        /*0764*/ 	.short	0x010a
        /*0766*/ 	.byte	0xff
	.zero		1


	//   ....[103]....
        /*0768*/ 	.word	0x00007790
        /*076c*/ 	.word	0x00000000
        /*0770*/ 	.word	0x000000a0
        /*0774*/ 	.short	0x010a
        /*0776*/ 	.byte	0xff
	.zero		1


	//   ....[104]....
        /*0778*/ 	.word	0x000077f0
        /*077c*/ 	.word	0x00000002
        /*0780*/ 	.word	0x000000e0
        /*0784*/ 	.short	0x010a
        /*0786*/ 	.byte	0xff
	.zero		1


	//   ....[105]....
        /*0788*/ 	.word	0x00007850
        /*078c*/ 	.word	0x00000000
        /*0790*/ 	.word	0x00000000
        /*0794*/ 	.short	0x010a
        /*0796*/ 	.byte	0xff
	.zero		1


	//   ....[106]....
        /*0798*/ 	.word	0x000078b0
        /*079c*/ 	.word	0x00000000
        /*07a0*/ 	.word	0x00000000
        /*07a4*/ 	.short	0x010a
        /*07a6*/ 	.byte	0xff
	.zero		1


	//   ....[107]....
        /*07a8*/ 	.word	0x00007910
        /*07ac*/ 	.word	0x00000000
        /*07b0*/ 	.word	0x00000000
        /*07b4*/ 	.short	0x010a
        /*07b6*/ 	.byte	0xff
	.zero		1


	//   ....[108]....
        /*07b8*/ 	.word	0x00007970
        /*07bc*/ 	.word	0x00000000
        /*07c0*/ 	.word	0x00000000
        /*07c4*/ 	.short	0x010a
        /*07c6*/ 	.byte	0xff
	.zero		1


	//   ....[109]....
        /*07c8*/ 	.word	0x000079d0
        /*07cc*/ 	.word	0x00000000
        /*07d0*/ 	.word	0x00000000
        /*07d4*/ 	.short	0x010a
        /*07d6*/ 	.byte	0xff
	.zero		1


	//   ....[110]....
        /*07d8*/ 	.word	0x00007a20
        /*07dc*/ 	.word	0x00000003
        /*07e0*/ 	.word	0x000000a0
        /*07e4*/ 	.short	0x010a
        /*07e6*/ 	.byte	0xff
	.zero		1


	//   ....[111]....
        /*07e8*/ 	.word	0x00007a80
        /*07ec*/ 	.word	0x00000000
        /*07f0*/ 	.word	0x00000098
        /*07f4*/ 	.short	0x010a
        /*07f6*/ 	.byte	0xff
	.zero		1


	//   ....[112]....
        /*07f8*/ 	.word	0x00007ae0
        /*07fc*/ 	.word	0x00000002
        /*0800*/ 	.word	0x00000080
        /*0804*/ 	.short	0x010a
        /*0806*/ 	.byte	0xff
	.zero		1


	//   ....[113]....
        /*0808*/ 	.word	0x00007b40
        /*080c*/ 	.word	0x00000000
        /*0810*/ 	.word	0x00000000
        /*0814*/ 	.short	0x010a
        /*0816*/ 	.byte	0xff
	.zero		1


	//   ....[114]....
        /*0818*/ 	.word	0x00007b90
        /*081c*/ 	.word	0x00000008
        /*0820*/ 	.word	0x000000a0
        /*0824*/ 	.short	0x010a
        /*0826*/ 	.byte	0xff
	.zero		1


	//   ....[115]....
        /*0828*/ 	.word	0x00007be0
        /*082c*/ 	.word	0x00000000
        /*0830*/ 	.word	0x00000070
        /*0834*/ 	.short	0x010a
        /*0836*/ 	.byte	0xff
	.zero		1


	//   ....[116]....
        /*0838*/ 	.word	0x00007c30
        /*083c*/ 	.word	0x00000011
        /*0840*/ 	.word	0x000000c0
        /*0844*/ 	.short	0x010a
        /*0846*/ 	.byte	0xff
	.zero		1


	//----- nvinfo : EIATTR_NUM_MBARRIERS
	.align		4
.L_47:
        /*0848*/ 	.byte	0x03, 0x38
        /*084a*/ 	.short	0x0024


	//----- nvinfo : EIATTR_EXIT_INSTR_OFFSETS
	.align		4
        /*084c*/ 	.byte	0x04, 0x1c
        /*084e*/ 	.short	(.L_49 - .L_48)


	//   ....[0]....
.L_48:
        /*0850*/ 	.word	0x00002c10


	//   ....[1]....
        /*0854*/ 	.word	0x00003100


	//   ....[2]....
        /*0858*/ 	.word	0x00003160


	//   ....[3]....
        /*085c*/ 	.word	0x00004280


	//   ....[4]....
        /*0860*/ 	.word	0x00005150


	//   ....[5]....
        /*0864*/ 	.word	0x00005190


	//   ....[6]....
        /*0868*/ 	.word	0x000071a0


	//   ....[7]....
        /*086c*/ 	.word	0x00007220


	//   ....[8]....
        /*0870*/ 	.word	0x00007250


	//   ....[9]....
        /*0874*/ 	.word	0x00007280


	//----- nvinfo : EIATTR_MAX_THREADS
	.align		4
.L_49:
        /*0878*/ 	.byte	0x04, 0x05
        /*087a*/ 	.short	(.L_51 - .L_50)
.L_50:
        /*087c*/ 	.word	0x00000100
        /*0880*/ 	.word	0x00000001
        /*0884*/ 	.word	0x00000001


	//----- nvinfo : EIATTR_CRS_STACK_SIZE
	.align		4
.L_51:
        /*0888*/ 	.byte	0x04, 0x1e
        /*088a*/ 	.short	(.L_53 - .L_52)
.L_52:
        /*088c*/ 	.word	0x00000000


	//----- nvinfo : EIATTR_CBANK_PARAM_SIZE
	.align		4
.L_53:
        /*0890*/ 	.byte	0x03, 0x19
        /*0892*/ 	.short	0x0800


	//----- nvinfo : EIATTR_PARAM_CBANK
	.align		4
        /*0894*/ 	.byte	0x04, 0x0a
        /*0896*/ 	.short	(.L_55 - .L_54)
	.align		4
.L_54:
        /*0898*/ 	.word	index@(.nv.constant0._ZN7cutlass13device_kernelINS_4gemm6kernel13GemmUniversalIN4cute5tupleIJiiiiEEENS1_10collective13CollectiveMmaINS1_35MainloopSm100TmaUmmaWarpSpecializedILi7ELi2ELi4ENS5_IJNS4_1CILi2EEENSA_ILi1EEESC_EEEEENS5_IJNSA_ILi64EEENSA_ILi48EEENSA_ILi128EEEEEENS_6half_tENS5_IJlSC_lEEESJ_SK_NS4_8TiledMMAINS4_8MMA_AtomIJNS4_20SM100_MMA_F16BF16_SSISJ_SJ_fLi64ELi48ELNS4_4UMMA5MajorE0ELSP_0ELNSO_7ScaleInE0ELSQ_0EEEEEENS4_6LayoutINS5_IJSC_SC_SC_EEENS5_IJNSA_ILi0EEESV_SV_EEEEENS5_IJNS4_10UnderscoreESY_SY_EEEEENS4_13SM90_TMA_LOADENS4_14ComposedLayoutINS4_7SwizzleILi3ELi4ELi3EEENS4_18smem_ptr_flag_bitsILi16EEENST_INS5_IJNSA_ILi8EEESF_EEENS5_IJSF_SC_EEEEEEEvNS4_8identityENS4_23SM90_TMA_LOAD_MULTICASTES1B_vS1C_EENS_8epilogue10collective18CollectiveEpilogueINS1F_23Sm100TmaWarpSpecializedILi2ELi1ELi24ELb1ELb0EEEJSI_NS5_IJNST_ISF_SC_EENST_ISG_SC_EEEEESJ_SK_SJ_SK_NS1F_6fusion15FusionCallbacksIS1J_NS1N_17LinearCombinationISJ_fSJ_fLNS_15FloatRoundStyleE2EEESI_S1M_JEEENS4_5SM1004TMEM4LOAD26SM100_TMEM_LOAD_16dp256b2xES11_NS12_INS13_ILi1ELi4ELi3EEES16_NST_INS5_IJS17_NSA_ILi16EEEEEENS5_IJS1Y_SC_EEEEEEENS4_17SM75_U32x4_LDSM_NENS4_14SM90_TMA_STOREES22_NS4_17SM90_U32x4_STSM_NENS4_39AutoVectorizingCopyWithAssumedAlignmentILi128EEEEEEvvEEEEvNT_6ParamsE)
        /*089c*/ 	.short	0x0380
        /*089e*/ 	.short	0x0800


	//----- nvinfo : EIATTR_SW_WAR
	.align		4
.L_55:
        /*08a0*/ 	.byte	0x04, 0x36
        /*08a2*/ 	.short	(.L_57 - .L_56)
.L_56:
        /*08a4*/ 	.word	0x00000008
.L_57:


//--------------------- .nv.callgraph             --------------------------
	.section	.nv.callgraph,"",@"SHT_CUDA_CALLGRAPH"
	.align	4
	.sectionentsize	8
	.align		4
        /*0000*/ 	.word	0x00000000
	.align		4
        /*0004*/ 	.word	0xffffffff
	.align		4
        /*0008*/ 	.word	index@(_ZN7cutlass13device_kernelINS_4gemm6kernel13GemmUniversalIN4cute5tupleIJiiiiEEENS1_10collective13CollectiveMmaINS1_35MainloopSm100TmaUmmaWarpSpecializedILi7ELi2ELi4ENS5_IJNS4_1CILi2EEENSA_ILi1EEESC_EEEEENS5_IJNSA_ILi64EEENSA_ILi48EEENSA_ILi128EEEEEENS_6half_tENS5_IJlSC_lEEESJ_SK_NS4_8TiledMMAINS4_8MMA_AtomIJNS4_20SM100_MMA_F16BF16_SSISJ_SJ_fLi64ELi48ELNS4_4UMMA5MajorE0ELSP_0ELNSO_7ScaleInE0ELSQ_0EEEEEENS4_6LayoutINS5_IJSC_SC_SC_EEENS5_IJNSA_ILi0EEESV_SV_EEEEENS5_IJNS4_10UnderscoreESY_SY_EEEEENS4_13SM90_TMA_LOADENS4_14ComposedLayoutINS4_7SwizzleILi3ELi4ELi3EEENS4_18smem_ptr_flag_bitsILi16EEENST_INS5_IJNSA_ILi8EEESF_EEENS5_IJSF_SC_EEEEEEEvNS4_8identityENS4_23SM90_TMA_LOAD_MULTICASTES1B_vS1C_EENS_8epilogue10collective18CollectiveEpilogueINS1F_23Sm100TmaWarpSpecializedILi2ELi1ELi24ELb1ELb0EEEJSI_NS5_IJNST_ISF_SC_EENST_ISG_SC_EEEEESJ_SK_SJ_SK_NS1F_6fusion15FusionCallbacksIS1J_NS1N_17LinearCombinationISJ_fSJ_fLNS_15FloatRoundStyleE2EEESI_S1M_JEEENS4_5SM1004TMEM4LOAD26SM100_TMEM_LOAD_16dp256b2xES11_NS12_INS13_ILi1ELi4ELi3EEES16_NST_INS5_IJS17_NSA_ILi16EEEEEENS5_IJS1Y_SC_EEEEEEENS4_17SM75_U32x4_LDSM_NENS4_14SM90_TMA_STOREES22_NS4_17SM90_U32x4_STSM_NENS4_39AutoVectorizingCopyWithAssumedAlignmentILi128EEEEEEvvEEEEvNT_6ParamsE)
	.align		4
        /*000c*/ 	.word	index@(__assertfail)
	.align		4
        /*0010*/ 	.word	0x00000000
	.align		4
        /*0014*/ 	.word	0xfffffffe
	.align		4
        /*0018*/ 	.word	0x00000000
	.align		4
        /*001c*/ 	.word	0xfffffffd
	.align		4
        /*0020*/ 	.word	0x00000000
	.align		4
        /*0024*/ 	.word	0xfffffffc


//--------------------- .nv.constant4             --------------------------
	.section	.nv.constant4,"a",@progbits
	.align	8
	.align		8
.nv.constant4:
        /*0000*/ 	.dword	__assertfail
	.align		8
        /*0008*/ 	.dword	__unnamed_1
	.align		8
        /*0010*/ 	.dword	__unnamed_2
	.align		8
        /*0018*/ 	.dword	_ZN39_INTERNAL_877f9e8e_4_k_cu_10fc7be5_44574cuda3std3__45__cpo5beginE
	.align		8
        /*0020*/ 	.dword	_ZN39_INTERNAL_877f9e8e_4_k_cu_10fc7be5_44574cuda3std3__45__cpo3endE
	.align		8
        /*0028*/ 	.dword	_ZN39_INTERNAL_877f9e8e_4_k_cu_10fc7be5_44574cuda3std3__45__cpo6cbeginE
	.align		8
        /*0030*/ 	.dword	_ZN39_INTERNAL_877f9e8e_4_k_cu_10fc7be5_44574cuda3std3__45__cpo4cendE
	.align		8
        /*0038*/ 	.dword	_ZN39_INTERNAL_877f9e8e_4_k_cu_10fc7be5_44574cuda3std3__441_GLOBAL__N__877f9e8e_4_k_cu_10fc7be5_44576ignoreE
	.align		8
        /*0040*/ 	.dword	_ZN39_INTERNAL_877f9e8e_4_k_cu_10fc7be5_44574cuda3std3__419piecewise_constructE
	.align		8
        /*0048*/ 	.dword	_ZN39_INTERNAL_877f9e8e_4_k_cu_10fc7be5_44574cuda3std3__48in_placeE
	.align		8
        /*0050*/ 	.dword	_ZN39_INTERNAL_877f9e8e_4_k_cu_10fc7be5_44574cuda3std6ranges3__45__cpo4swapE
	.align		8
        /*0058*/ 	.dword	_ZN39_INTERNAL_877f9e8e_4_k_cu_10fc7be5_44574cuda3std6ranges3__45__cpo9iter_moveE
	.align		8
        /*0060*/ 	.dword	_ZN39_INTERNAL_877f9e8e_4_k_cu_10fc7be5_44574cute7productE
	.align		8
        /*0068*/ 	.dword	_ZN39_INTERNAL_877f9e8e_4_k_cu_10fc7be5_44574cute1_E
	.align		8
        /*0070*/ 	.dword	$str$25
	.align		8
        /*0078*/ 	.dword	$str$26
	.align		8
        /*0080*/ 	.dword	$str$27
	.align		8
        /*0088*/ 	.dword	$str$28


//--------------------- .text._ZN7cutlass13device_kernelINS_4gemm6kernel13GemmUniversalIN4cute5tupleIJiiiiEEENS1_10collective13CollectiveMmaINS1_35MainloopSm100TmaUmmaWarpSpecializedILi7ELi2ELi4ENS5_IJNS4_1CILi2EEENSA_ILi1EEESC_EEEEENS5_IJNSA_ILi64EEENSA_ILi48EEENSA_ILi128EEEEEENS_6half_tENS5_IJlSC_lEEESJ_SK_NS4_8TiledMMAINS4_8MMA_AtomIJNS4_20SM100_MMA_F16BF16_SSISJ_SJ_fLi64ELi48ELNS4_4UMMA5MajorE0ELSP_0ELNSO_7ScaleInE0ELSQ_0EEEEEENS4_6LayoutINS5_IJSC_SC_SC_EEENS5_IJNSA_ILi0EEESV_SV_EEEEENS5_IJNS4_10UnderscoreESY_SY_EEEEENS4_13SM90_TMA_LOADENS4_14ComposedLayoutINS4_7SwizzleILi3ELi4ELi3EEENS4_18smem_ptr_flag_bitsILi16EEENST_INS5_IJNSA_ILi8EEESF_EEENS5_IJSF_SC_EEEEEEEvNS4_8identityENS4_23SM90_TMA_LOAD_MULTICASTES1B_vS1C_EENS_8epilogue10collective18CollectiveEpilogueINS1F_23Sm100TmaWarpSpecializedILi2ELi1ELi24ELb1ELb0EEEJSI_NS5_IJNST_ISF_SC_EENST_ISG_SC_EEEEESJ_SK_SJ_SK_NS1F_6fusion15FusionCallbacksIS1J_NS1N_17LinearCombinationISJ_fSJ_fLNS_15FloatRoundStyleE2EEESI_S1M_JEEENS4_5SM1004TMEM4LOAD26SM100_TMEM_LOAD_16dp256b2xES11_NS12_INS13_ILi1ELi4ELi3EEES16_NST_INS5_IJS17_NSA_ILi16EEEEEENS5_IJS1Y_SC_EEEEEEENS4_17SM75_U32x4_LDSM_NENS4_14SM90_TMA_STOREES22_NS4_17SM90_U32x4_STSM_NENS4_39AutoVectorizingCopyWithAssumedAlignmentILi128EEEEEEvvEEEEvNT_6ParamsE --------------------------
	.section	.text._ZN7cutlass13device_kernelINS_4gemm6kernel13GemmUniversalIN4cute5tupleIJiiiiEEENS1_10collective13CollectiveMmaINS1_35MainloopSm100TmaUmmaWarpSpecializedILi7ELi2ELi4ENS5_IJNS4_1CILi2EEENSA_ILi1EEESC_EEEEENS5_IJNSA_ILi64EEENSA_ILi48EEENSA_ILi128EEEEEENS_6half_tENS5_IJlSC_lEEESJ_SK_NS4_8TiledMMAINS4_8MMA_AtomIJNS4_20SM100_MMA_F16BF16_SSISJ_SJ_fLi64ELi48ELNS4_4UMMA5MajorE0ELSP_0ELNSO_7ScaleInE0ELSQ_0EEEEEENS4_6LayoutINS5_IJSC_SC_SC_EEENS5_IJNSA_ILi0EEESV_SV_EEEEENS5_IJNS4_10UnderscoreESY_SY_EEEEENS4_13SM90_TMA_LOADENS4_14ComposedLayoutINS4_7SwizzleILi3ELi4ELi3EEENS4_18smem_ptr_flag_bitsILi16EEENST_INS5_IJNSA_ILi8EEESF_EEENS5_IJSF_SC_EEEEEEEvNS4_8identityENS4_23SM90_TMA_LOAD_MULTICASTES1B_vS1C_EENS_8epilogue10collective18CollectiveEpilogueINS1F_23Sm100TmaWarpSpecializedILi2ELi1ELi24ELb1ELb0EEEJSI_NS5_IJNST_ISF_SC_EENST_ISG_SC_EEEEESJ_SK_SJ_SK_NS1F_6fusion15FusionCallbacksIS1J_NS1N_17LinearCombinationISJ_fSJ_fLNS_15FloatRoundStyleE2EEESI_S1M_JEEENS4_5SM1004TMEM4LOAD26SM100_TMEM_LOAD_16dp256b2xES11_NS12_INS13_ILi1ELi4ELi3EEES16_NST_INS5_IJS17_NSA_ILi16EEEEEENS5_IJS1Y_SC_EEEEEEENS4_17SM75_U32x4_LDSM_NENS4_14SM90_TMA_STOREES22_NS4_17SM90_U32x4_STSM_NENS4_39AutoVectorizingCopyWithAssumedAlignmentILi128EEEEEEvvEEEEvNT_6ParamsE,"ax",@progbits
	.align	128
.text._ZN7cutlass13device_kernelINS_4gemm6kernel13GemmUniversalIN4cute5tupleIJiiiiEEENS1_10collective13CollectiveMmaINS1_35MainloopSm100TmaUmmaWarpSpecializedILi7ELi2ELi4ENS5_IJNS4_1CILi2EEENSA_ILi1EEESC_EEEEENS5_IJNSA_ILi64EEENSA_ILi48EEENSA_ILi128EEEEEENS_6half_tENS5_IJlSC_lEEESJ_SK_NS4_8TiledMMAINS4_8MMA_AtomIJNS4_20SM100_MMA_F16BF16_SSISJ_SJ_fLi64ELi48ELNS4_4UMMA5MajorE0ELSP_0ELNSO_7ScaleInE0ELSQ_0EEEEEENS4_6LayoutINS5_IJSC_SC_SC_EEENS5_IJNSA_ILi0EEESV_SV_EEEEENS5_IJNS4_10UnderscoreESY_SY_EEEEENS4_13SM90_TMA_LOADENS4_14ComposedLayoutINS4_7SwizzleILi3ELi4ELi3EEENS4_18smem_ptr_flag_bitsILi16EEENST_INS5_IJNSA_ILi8EEESF_EEENS5_IJSF_SC_EEEEEEEvNS4_8identityENS4_23SM90_TMA_LOAD_MULTICASTES1B_vS1C_EENS_8epilogue10collective18CollectiveEpilogueINS1F_23Sm100TmaWarpSpecializedILi2ELi1ELi24ELb1ELb0EEEJSI_NS5_IJNST_ISF_SC_EENST_ISG_SC_EEEEESJ_SK_SJ_SK_NS1F_6fusion15FusionCallbacksIS1J_NS1N_17LinearCombinationISJ_fSJ_fLNS_15FloatRoundStyleE2EEESI_S1M_JEEENS4_5SM1004TMEM4LOAD26SM100_TMEM_LOAD_16dp256b2xES11_NS12_INS13_ILi1ELi4ELi3EEES16_NST_INS5_IJS17_NSA_ILi16EEEEEENS5_IJS1Y_SC_EEEEEEENS4_17SM75_U32x4_LDSM_NENS4_14SM90_TMA_STOREES22_NS4_17SM90_U32x4_STSM_NENS4_39AutoVectorizingCopyWithAssumedAlignmentILi128EEEEEEvvEEEEvNT_6ParamsE:
        .type           _ZN7cutlass13device_kernelINS_4gemm6kernel13GemmUniversalIN4cute5tupleIJiiiiEEENS1_10collective13CollectiveMmaINS1_35MainloopSm100TmaUmmaWarpSpecializedILi7ELi2ELi4ENS5_IJNS4_1CILi2EEENSA_ILi1EEESC_EEEEENS5_IJNSA_ILi64EEENSA_ILi48EEENSA_ILi128EEEEEENS_6half_tENS5_IJlSC_lEEESJ_SK_NS4_8TiledMMAINS4_8MMA_AtomIJNS4_20SM100_MMA_F16BF16_SSISJ_SJ_fLi64ELi48ELNS4_4UMMA5MajorE0ELSP_0ELNSO_7ScaleInE0ELSQ_0EEEEEENS4_6LayoutINS5_IJSC_SC_SC_EEENS5_IJNSA_ILi0EEESV_SV_EEEEENS5_IJNS4_10UnderscoreESY_SY_EEEEENS4_13SM90_TMA_LOADENS4_14ComposedLayoutINS4_7SwizzleILi3ELi4ELi3EEENS4_18smem_ptr_flag_bitsILi16EEENST_INS5_IJNSA_ILi8EEESF_EEENS5_IJSF_SC_EEEEEEEvNS4_8identityENS4_23SM90_TMA_LOAD_MULTICASTES1B_vS1C_EENS_8epilogue10collective18CollectiveEpilogueINS1F_23Sm100TmaWarpSpecializedILi2ELi1ELi24ELb1ELb0EEEJSI_NS5_IJNST_ISF_SC_EENST_ISG_SC_EEEEESJ_SK_SJ_SK_NS1F_6fusion15FusionCallbacksIS1J_NS1N_17LinearCombinationISJ_fSJ_fLNS_15FloatRoundStyleE2EEESI_S1M_JEEENS4_5SM1004TMEM4LOAD26SM100_TMEM_LOAD_16dp256b2xES11_NS12_INS13_ILi1ELi4ELi3EEES16_NST_INS5_IJS17_NSA_ILi16EEEEEENS5_IJS1Y_SC_EEEEEEENS4_17SM75_U32x4_LDSM_NENS4_14SM90_TMA_STOREES22_NS4_17SM90_U32x4_STSM_NENS4_39AutoVectorizingCopyWithAssumedAlignmentILi128EEEEEEvvEEEEvNT_6ParamsE,@function
        .size           _ZN7cutlass13device_kernelINS_4gemm6kernel13GemmUniversalIN4cute5tupleIJiiiiEEENS1_10collective13CollectiveMmaINS1_35MainloopSm100TmaUmmaWarpSpecializedILi7ELi2ELi4ENS5_IJNS4_1CILi2EEENSA_ILi1EEESC_EEEEENS5_IJNSA_ILi64EEENSA_ILi48EEENSA_ILi128EEEEEENS_6half_tENS5_IJlSC_lEEESJ_SK_NS4_8TiledMMAINS4_8MMA_AtomIJNS4_20SM100_MMA_F16BF16_SSISJ_SJ_fLi64ELi48ELNS4_4UMMA5MajorE0ELSP_0ELNSO_7ScaleInE0ELSQ_0EEEEEENS4_6LayoutINS5_IJSC_SC_SC_EEENS5_IJNSA_ILi0EEESV_SV_EEEEENS5_IJNS4_10UnderscoreESY_SY_EEEEENS4_13SM90_TMA_LOADENS4_14ComposedLayoutINS4_7SwizzleILi3ELi4ELi3EEENS4_18smem_ptr_flag_bitsILi16EEENST_INS5_IJNSA_ILi8EEESF_EEENS5_IJSF_SC_EEEEEEEvNS4_8identityENS4_23SM90_TMA_LOAD_MULTICASTES1B_vS1C_EENS_8epilogue10collective18CollectiveEpilogueINS1F_23Sm100TmaWarpSpecializedILi2ELi1ELi24ELb1ELb0EEEJSI_NS5_IJNST_ISF_SC_EENST_ISG_SC_EEEEESJ_SK_SJ_SK_NS1F_6fusion15FusionCallbacksIS1J_NS1N_17LinearCombinationISJ_fSJ_fLNS_15FloatRoundStyleE2EEESI_S1M_JEEENS4_5SM1004TMEM4LOAD26SM100_TMEM_LOAD_16dp256b2xES11_NS12_INS13_ILi1ELi4ELi3EEES16_NST_INS5_IJS17_NSA_ILi16EEEEEENS5_IJS1Y_SC_EEEEEEENS4_17SM75_U32x4_LDSM_NENS4_14SM90_TMA_STOREES22_NS4_17SM90_U32x4_STSM_NENS4_39AutoVectorizingCopyWithAssumedAlignmentILi128EEEEEEvvEEEEvNT_6ParamsE,(.L_x_155 - _ZN7cutlass13device_kernelINS_4gemm6kernel13GemmUniversalIN4cute5tupleIJiiiiEEENS1_10collective13CollectiveMmaINS1_35MainloopSm100TmaUmmaWarpSpecializedILi7ELi2ELi4ENS5_IJNS4_1CILi2EEENSA_ILi1EEESC_EEEEENS5_IJNSA_ILi64EEENSA_ILi48EEENSA_ILi128EEEEEENS_6half_tENS5_IJlSC_lEEESJ_SK_NS4_8TiledMMAINS4_8MMA_AtomIJNS4_20SM100_MMA_F16BF16_SSISJ_SJ_fLi64ELi48ELNS4_4UMMA5MajorE0ELSP_0ELNSO_7ScaleInE0ELSQ_0EEEEEENS4_6LayoutINS5_IJSC_SC_SC_EEENS5_IJNSA_ILi0EEESV_SV_EEEEENS5_IJNS4_10UnderscoreESY_SY_EEEEENS4_13SM90_TMA_LOADENS4_14ComposedLayoutINS4_7SwizzleILi3ELi4ELi3EEENS4_18smem_ptr_flag_bitsILi16EEENST_INS5_IJNSA_ILi8EEESF_EEENS5_IJSF_SC_EEEEEEEvNS4_8identityENS4_23SM90_TMA_LOAD_MULTICASTES1B_vS1C_EENS_8epilogue10collective18CollectiveEpilogueINS1F_23Sm100TmaWarpSpecializedILi2ELi1ELi24ELb1ELb0EEEJSI_NS5_IJNST_ISF_SC_EENST_ISG_SC_EEEEESJ_SK_SJ_SK_NS1F_6fusion15FusionCallbacksIS1J_NS1N_17LinearCombinationISJ_fSJ_fLNS_15FloatRoundStyleE2EEESI_S1M_JEEENS4_5SM1004TMEM4LOAD26SM100_TMEM_LOAD_16dp256b2xES11_NS12_INS13_ILi1ELi4ELi3EEES16_NST_INS5_IJS17_NSA_ILi16EEEEEENS5_IJS1Y_SC_EEEEEEENS4_17SM75_U32x4_LDSM_NENS4_14SM90_TMA_STOREES22_NS4_17SM90_U32x4_STSM_NENS4_39AutoVectorizingCopyWithAssumedAlignmentILi128EEEEEEvvEEEEvNT_6ParamsE)
        .other          _ZN7cutlass13device_kernelINS_4gemm6kernel13GemmUniversalIN4cute5tupleIJiiiiEEENS1_10collective13CollectiveMmaINS1_35MainloopSm100TmaUmmaWarpSpecializedILi7ELi2ELi4ENS5_IJNS4_1CILi2EEENSA_ILi1EEESC_EEEEENS5_IJNSA_ILi64EEENSA_ILi48EEENSA_ILi128EEEEEENS_6half_tENS5_IJlSC_lEEESJ_SK_NS4_8TiledMMAINS4_8MMA_AtomIJNS4_20SM100_MMA_F16BF16_SSISJ_SJ_fLi64ELi48ELNS4_4UMMA5MajorE0ELSP_0ELNSO_7ScaleInE0ELSQ_0EEEEEENS4_6LayoutINS5_IJSC_SC_SC_EEENS5_IJNSA_ILi0EEESV_SV_EEEEENS5_IJNS4_10UnderscoreESY_SY_EEEEENS4_13SM90_TMA_LOADENS4_14ComposedLayoutINS4_7SwizzleILi3ELi4ELi3EEENS4_18smem_ptr_flag_bitsILi16EEENST_INS5_IJNSA_ILi8EEESF_EEENS5_IJSF_SC_EEEEEEEvNS4_8identityENS4_23SM90_TMA_LOAD_MULTICASTES1B_vS1C_EENS_8epilogue10collective18CollectiveEpilogueINS1F_23Sm100TmaWarpSpecializedILi2ELi1ELi24ELb1ELb0EEEJSI_NS5_IJNST_ISF_SC_EENST_ISG_SC_EEEEESJ_SK_SJ_SK_NS1F_6fusion15FusionCallbacksIS1J_NS1N_17LinearCombinationISJ_fSJ_fLNS_15FloatRoundStyleE2EEESI_S1M_JEEENS4_5SM1004TMEM4LOAD26SM100_TMEM_LOAD_16dp256b2xES11_NS12_INS13_ILi1ELi4ELi3EEES16_NST_INS5_IJS17_NSA_ILi16EEEEEENS5_IJS1Y_SC_EEEEEEENS4_17SM75_U32x4_LDSM_NENS4_14SM90_TMA_STOREES22_NS4_17SM90_U32x4_STSM_NENS4_39AutoVectorizingCopyWithAssumedAlignmentILi128EEEEEEvvEEEEvNT_6ParamsE,@"STO_CUDA_ENTRY STV_DEFAULT"
_ZN7cutlass13device_kernelINS_4gemm6kernel13GemmUniversalIN4cute5tupleIJiiiiEEENS1_10collective13CollectiveMmaINS1_35MainloopSm100TmaUmmaWarpSpecializedILi7ELi2ELi4ENS5_IJNS4_1CILi2EEENSA_ILi1EEESC_EEEEENS5_IJNSA_ILi64EEENSA_ILi48EEENSA_ILi128EEEEEENS_6half_tENS5_IJlSC_lEEESJ_SK_NS4_8TiledMMAINS4_8MMA_AtomIJNS4_20SM100_MMA_F16BF16_SSISJ_SJ_fLi64ELi48ELNS4_4UMMA5MajorE0ELSP_0ELNSO_7ScaleInE0ELSQ_0EEEEEENS4_6LayoutINS5_IJSC_SC_SC_EEENS5_IJNSA_ILi0EEESV_SV_EEEEENS5_IJNS4_10UnderscoreESY_SY_EEEEENS4_13SM90_TMA_LOADENS4_14ComposedLayoutINS4_7SwizzleILi3ELi4ELi3EEENS4_18smem_ptr_flag_bitsILi16EEENST_INS5_IJNSA_ILi8EEESF_EEENS5_IJSF_SC_EEEEEEEvNS4_8identityENS4_23SM90_TMA_LOAD_MULTICASTES1B_vS1C_EENS_8epilogue10collective18CollectiveEpilogueINS1F_23Sm100TmaWarpSpecializedILi2ELi1ELi24ELb1ELb0EEEJSI_NS5_IJNST_ISF_SC_EENST_ISG_SC_EEEEESJ_SK_SJ_SK_NS1F_6fusion15FusionCallbacksIS1J_NS1N_17LinearCombinationISJ_fSJ_fLNS_15FloatRoundStyleE2EEESI_S1M_JEEENS4_5SM1004TMEM4LOAD26SM100_TMEM_LOAD_16dp256b2xES11_NS12_INS13_ILi1ELi4ELi3EEES16_NST_INS5_IJS17_NSA_ILi16EEEEEENS5_IJS1Y_SC_EEEEEEENS4_17SM75_U32x4_LDSM_NENS4_14SM90_TMA_STOREES22_NS4_17SM90_U32x4_STSM_NENS4_39AutoVectorizingCopyWithAssumedAlignmentILi128EEEEEEvvEEEEvNT_6ParamsE:
[----:B------:R-:W1:Y:S01]  /*0000*/  LDC R1, c[0x0][0x37c] ;  /* 0x0000df00ff017b82 */ /* 0x000e620000000800 */
[----:B------:R-:W2:Y:S01]  /*0010*/  S2R R72, SR_TID.X ;  /* 0x0000000000487919 */ /* 0x000ea20000002100 */
[----:B------:R-:W3:Y:S01]  /*0020*/  LDCU.64 UR8, c[0x0][0x890] ;  /* 0x00011200ff0877ac */ /* 0x000ee20008000a00 */
[----:B------:R-:W-:Y:S02]  /*0030*/  PRMT R65, RZ, 0x7610, R65 ;  /* 0x00007610ff417816 */ /* 0x000fe40000000041 */
[----:B------:R-:W-:Y:S01]  /*0040*/  ELECT P3, URZ, PT ;  /* 0x0000000000ff782f */ /* 0x000fe20003860000 */
[----:B---3--:R-:W-:-:S04]  /*0050*/  UISETP.NE.U32.AND UP0, UPT, UR8, URZ, UPT ;  /* 0x000000ff0800728c */ /* 0x008fc8000bf05070 */
[----:B------:R-:W-:Y:S01]  /*0060*/  UISETP.NE.AND.EX UP0, UPT, UR9, URZ, UPT, UP0 ;  /* 0x000000ff0900728c */ /* 0x000fe2000bf05300 */
[----:B--2---:R-:W-:-:S05]  /*0070*/  SHF.R.U32.HI R66, RZ, 0x5, R72 ;  /* 0x00000005ff427819 */ /* 0x004fca0000011648 */
[----:B------:R-:W2:Y:S02]  /*0080*/  SHFL.IDX PT, R0, R66, RZ, 0x1f ;  /* 0x00001fff42007589 */ /* 0x000ea400000e0000 */
[----:B--2---:R-:W-:Y:S01]  /*0090*/  R2UR UR18, R0 ;  /* 0x00000000001272ca */ /* 0x004fe200000e0000 */
[----:B-1----:R-:W-:-:S14]  /*00a0*/  BRA.U UP0, `(.L_x_0) ;  /* 0x0000000100307547 */ /* 0x002fdc000b800000 */
[----:B------:R-:W1:Y:S02]  /*00b0*/  LDCU.64 UR4, c[0x0][0x888] ;  /* 0x00011100ff0477ac */ /* 0x000e640008000a00 */
[----:B-1----:R-:W-:-:S04]  /*00c0*/  UISETP.NE.U32.AND UP0, UPT, UR4, URZ, UPT ;  /* 0x000000ff0400728c */ /* 0x002fc8000bf05070 */
[----:B------:R-:W-:-:S09]  /*00d0*/  UISETP.NE.AND.EX UP0, UPT, UR5, URZ, UPT, UP0 ;  /* 0x000000ff0500728c */ /* 0x000fd2000bf05300 */
[----:B------:R-:W-:Y:S05]  /*00e0*/  BRA.U !UP0, `(.L_x_1) ;  /* 0x0000000108147547 */ /* 0x000fea000b800000 */
[----:B------:R-:W1:Y:S01]  /*00f0*/  LDC.64 R42, c[0x0][0x888] ;  /* 0x00022200ff2a7b82 */ /* 0x000e620000000a00 */
[----:B------:R-:W1:Y:S02]  /*0100*/  LDCU.64 UR4, c[0x0][0x358] ;  /* 0x00006b00ff0477ac */ /* 0x000e640008000a00 */
[----:B-1----:R1:W5:Y:S01]  /*0110*/  LDG.E R42, desc[UR4][R42.64] ;  /* 0x000000042a2a7981 */ /* 0x002362000c1e1900 */
[----:B------:R-:W-:Y:S01]  /*0120*/  HFMA2 R65, -RZ, RZ, 0, 5.9604644775390625e-08 ;  /* 0x00000001ff417431 */ /* 0x000fe200000001ff */
[----:B------:R-:W-:Y:S05]  /*0130*/  BRA `(.L_x_0) ;  /* 0x00000000000c7947 */ /* 0x000fea0003800000 */
.L_x_1:
[----:B------:R-:W1:Y:S01]  /*0140*/  LDCU UR4, c[0x0][0x880] ;  /* 0x00011000ff0477ac */ /* 0x000e620008000800 */
[----:B------:R-:W-:Y:S01]  /*0150*/  HFMA2 R65, -RZ, RZ, 0, 5.9604644775390625e-08 ;  /* 0x00000001ff417431 */ /* 0x000fe200000001ff */
[----:B-1----:R-:W-:-:S07]  /*0160*/  MOV R42, UR4 ;  /* 0x00000004002a7c02 */ /* 0x002fce0008000f00 */
.L_x_0:
[----:B------:R-:W2:Y:S02]  /*0170*/  LDCU.64 UR4, c[0x0][0x8b0] ;  /* 0x00011600ff0477ac */ /* 0x000ea40008000a00 */
[----:B--2---:R-:W-:-:S04]  /*0180*/  UISETP.NE.U32.AND UP0, UPT, UR4, URZ, UPT ;  /* 0x000000ff0400728c */ /* 0x004fc8000bf05070 */
[----:B------:R-:W-:-:S09]  /*0190*/  UISETP.NE.AND.EX UP0, UPT, UR5, URZ, UPT, UP0 ;  /* 0x000000ff0500728c */ /* 0x000fd2000bf05300 */
[----:B------:R-:W-:Y:S05]  /*01a0*/  BRA.U UP0, `(.L_x_2) ;  /* 0x0000000100287547 */ /* 0x000fea000b800000 */
[----:B------:R-:W2:Y:S02]  /*01b0*/  LDCU.64 UR4, c[0x0][0x8a8] ;  /* 0x00011500ff0477ac */ /* 0x000ea40008000a00 */
[----:B--2---:R-:W-:-:S04]  /*01c0*/  UISETP.NE.U32.AND UP0, UPT, UR4, URZ, UPT ;  /* 0x000000ff0400728c */ /* 0x004fc8000bf05070 */
[----:B------:R-:W-:-:S09]  /*01d0*/  UISETP.NE.AND.EX UP0, UPT, UR5, URZ, UPT, UP0 ;  /* 0x000000ff0500728c */ /* 0x000fd2000bf05300 */
[----:B------:R-:W-:Y:S05]  /*01e0*/  BRA.U !UP0, `(.L_x_3) ;  /* 0x0000000108107547 */ /* 0x000fea000b800000 */
[----:B------:R-:W2:Y:S01]  /*01f0*/  LDC.64 R2, c[0x0][0x8a8] ;  /* 0x00022a00ff027b82 */ /* 0x000ea20000000a00 */
[----:B------:R-:W2:Y:S02]  /*0200*/  LDCU.64 UR4, c[0x0][0x358] ;  /* 0x00006b00ff0477ac */ /* 0x000ea40008000a00 */
[----:B--2---:R2:W5:Y:S01]  /*0210*/  LDG.E R41, desc[UR4][R2.64] ;  /* 0x0000000402297981 */ /* 0x004562000c1e1900 */
[----:B------:R-:W-:Y:S05]  /*0220*/  BRA `(.L_x_2) ;  /* 0x0000000000087947 */ /* 0x000fea0003800000 */
.L_x_3:
[----:B------:R-:W2:Y:S02]  /*0230*/  LDCU UR4, c[0x0][0x8a0] ;  /* 0x00011400ff0477ac */ /* 0x000ea40008000800 */
[----:B--2---:R-:W-:Y:S02]  /*0240*/  MOV R41, UR4 ;  /* 0x0000000400297c02 */ /* 0x004fe40008000f00 */
.L_x_2:
[----:B------:R-:W-:Y:S01]  /*0250*/  IMAD.U32 R0, RZ, RZ, UR18 ;  /* 0x00000012ff007e24 */ /* 0x000fe2000f8e00ff */
[----:B------:R-:W-:Y:S04]  /*0260*/  BSSY.RECONVERGENT B0, `(.L_x_4) ;  /* 0x000000c000007945 */ /* 0x000fe80003800200 */
[C---:B------:R-:W-:Y:S02]  /*0270*/  ISETP.NE.OR P1, PT, R0.reuse, 0x1, !P3 ;  /* 0x000000010000780c */ /* 0x040fe40005f25670 */
[----:B------:R-:W-:-:S11]  /*0280*/  ISETP.NE.OR P0, PT, R0, 0x3, !P3 ;  /* 0x000000030000780c */ /* 0x000fd60005f05670 */
[----:B------:R-:W-:Y:S05]  /*0290*/  @P1 BRA `(.L_x_5) ;  /* 0x0000000000201947 */ /* 0x000fea0003800000 */
[----:B------:R-:W3:Y:S02]  /*02a0*/  LDCU.64 UR4, c[0x0][0x348] ;  /* 0x00006900ff0477ac */ /* 0x000ee40008000a00 */
[----:B---3--:R-:W-:Y:S02]  /*02b0*/  UIADD3 UR6, UP1, UPT, UR4, 0x80, URZ ;  /* 0x0000008004067890 */ /* 0x008fe4000ff3e0ff */
[----:B------:R-:W-:Y:S02]  /*02c0*/  UIADD3 UR4, UP0, UPT, UR4, 0x180, URZ ;  /* 0x0000018004047890 */ /* 0x000fe4000ff1e0ff */
[----:B------:R-:W-:Y:S02]  /*02d0*/  UIADD3.X UR7, UPT, UPT, URZ, UR5, URZ, UP1, !UPT ;  /* 0x00000005ff077290 */ /* 0x000fe40008ffe4ff */
[----:B------:R-:W-:-:S07]  /*02e0*/  UIADD3.X UR5, UPT, UPT, URZ, UR5, URZ, UP0, !UPT ;  /* 0x00000005ff057290 */ /* 0x000fce00087fe4ff */
[----:B------:R3:W-:Y:S02]  /*02f0*/  UTMACCTL.PF [UR6] ;  /* 0x00000000060079b9 */ /* 0x0007e40008040000 */
[----:B------:R3:W-:Y:S02]  /*0300*/  UTMACCTL.PF [UR4] ;  /* 0x00000000040079b9 */ /* 0x0007e40008040000 */
[----:B---3--:R-:W-:Y:S01]  /*0310*/  NOP ;  /* 0x0000000000007918 */ /* 0x008fe20000000000 */
.L_x_5:
[----:B------:R-:W-:Y:S05]  /*0320*/  BSYNC.RECONVERGENT B0 ;  /* 0x0000000000007941 */ /* 0x000fea0003800200 */
.L_x_4:
[----:B------:R-:W-:Y:S04]  /*0330*/  BSSY.RECONVERGENT B0, `(.L_x_6) ;  /* 0x000000a000007945 */ /* 0x000fe80003800200 */
        /* <DEDUP_REMOVED lines=9> */
.L_x_7:
[----:B------:R-:W-:Y:S05]  /*03d0*/  BSYNC.RECONVERGENT B0 ;  /* 0x0000000000007941 */ /* 0x000fea0003800200 */
.L_x_6:
[----:B------:R-:W3:Y:S01]  /*03e0*/  LDCU.64 UR4, c[0x0][0x888] ;  /* 0x00011100ff0477ac */ /* 0x000ee20008000a00 */
[----:B------:R-:W-:Y:S02]  /*03f0*/  UISETP.EQ.U32.AND UP2, UPT, UR8, URZ, UPT ;  /* 0x000000ff0800728c */ /* 0x000fe4000bf42070 */
[----:B------:R-:W-:Y:S02]  /*0400*/  UPLOP3.LUT UP3, UPT, UPT, UPT, UPT, 0x80, 0x8 ;  /* 0x000000000008789c */ /* 0x000fe40003f6f070 */
[----:B---3--:R-:W-:-:S04]  /*0410*/  UISETP.NE.U32.AND UP0, UPT, UR4, URZ, UPT ;  /* 0x000000ff0400728c */ /* 0x008fc8000bf05070 */
[----:B------:R-:W-:-:S04]  /*0420*/  UISETP.NE.AND.EX UP1, UPT, UR5, URZ, UPT, UP0 ;  /* 0x000000ff0500728c */ /* 0x000fc8000bf25300 */
[----:B------:R-:W-:-:S04]  /*0430*/  UISETP.EQ.OR.EX UP4, UPT, UR9, URZ, !UP1, UP2 ;  /* 0x000000ff0900728c */ /* 0x000fc8000cf82720 */
[----:B------:R-:W-:-:S05]  /*0440*/  UP2UR UR63, UPR, URZ, 0x10 ;  /* 0x00000010ff3f7883 */ /* 0x000fca0008000000 */
[----:B------:R-:W-:Y:S07]  /*0450*/  BRA.U !UP4, `(.L_x_8) ;  /* 0x000000010c207547 */ /* 0x000fee000b800000 */
[----:B------:R-:W-:Y:S01]  /*0460*/  UISETP.NE.U32.AND UP2, UPT, UR8, URZ, UPT ;  /* 0x000000ff0800728c */ /* 0x000fe2000bf45070 */
[----:B-----5:R-:W-:Y:S01]  /*0470*/  FSETP.NEU.AND P0, PT, R42, RZ, PT ;  /* 0x000000ff2a00720b */ /* 0x020fe20003f0d000 */
[----:B------:R-:W-:Y:S02]  /*0480*/  USEL UR4, URZ, 0xffffffff, UP1 ;  /* 0xffffffffff047887 */ /* 0x000fe40008800000 */
[----:B------:R-:W-:-:S10]  /*0490*/  UISETP.NE.AND.EX UP2, UPT, UR9, URZ, UPT, UP2 ;  /* 0x000000ff0900728c */ /* 0x000fd4000bf45320 */
[----:B------:R-:W-:Y:S01]  /*04a0*/  VOTEU.ANY UP0, P0 ;  /* 0x0000000000ff7886 */ /* 0x000fe20000000100 */
[----:B------:R-:W-:-:S04]  /*04b0*/  @!UP2 USEL UR4, URZ, 0xffffffff, UP0 ;  /* 0xffffffffff04a887 */ /* 0x000fc80008000000 */
[----:B------:R-:W-:-:S04]  /*04c0*/  ULOP3.LUT UR4, UR4, 0x1, URZ, 0xc0, !UPT ;  /* 0x0000000104047892 */ /* 0x000fc8000f8ec0ff */
[----:B------:R-:W-:-:S11]  /*04d0*/  UISETP.NE.U32.AND UP3, UPT, UR4, 0x1, UPT ;  /* 0x000000010400788c */ /* 0x000fd6000bf65070 */
.L_x_8:
[----:B--2---:R-:W2:Y:S01]  /*04e0*/  SHFL.IDX PT, R2, R66, RZ, 0x1f ;  /* 0x00001fff42027589 */ /* 0x004ea200000e0000 */
[----:B------:R-:W-:Y:S01]  /*04f0*/  UISETP.NE.AND UP5, UPT, UR18, 0x2, UPT ;  /* 0x000000021200788c */ /* 0x000fe2000bfa5270 */
[----:B--2---:R-:W-:-:S13]  /*0500*/  ISETP.NE.AND P0, PT, R2, RZ, PT ;  /* 0x000000ff0200720c */ /* 0x004fda0003f05270 */
[----:B------:R-:W-:Y:S05]  /*0510*/  @P0 BRA `(.L_x_9) ;  /* 0x0000000000700947 */ /* 0x000fea0003800000 */
[----:B------:R-:W2:Y:S01]  /*0520*/  S2UR UR4, SR_CgaCtaId ;  /* 0x00000000000479c3 */ /* 0x000ea20000008800 */
[----:B------:R-:W-:Y:S01]  /*0530*/  UMOV UR5, 0x400 ;  /* 0x0000040000057882 */ /* 0x000fe20000000000 */
[----:B------:R-:W-:Y:S01]  /*0540*/  UMOV UR8, 0x1 ;  /* 0x0000000100087882 */ /* 0x000fe20000000000 */
[----:B------:R-:W-:Y:S01]  /*0550*/  UMOV UR6, 0x2 ;  /* 0x0000000200067882 */ /* 0x000fe20000000000 */
[----:B------:R-:W-:-:S04]  /*0560*/  UIADD3 UR8, UPT, UPT, -UR8, 0x100000, URZ ;  /* 0x0010000008087890 */ /* 0x000fc8000fffe1ff */
[----:B------:R-:W-:Y:S02]  /*0570*/  USHF.L.U32 UR9, UR8, 0xb, URZ ;  /* 0x0000000b08097899 */ /* 0x000fe400080006ff */
[----:B------:R-:W-:Y:S02]  /*0580*/  USHF.L.U32 UR8, UR8, 0x1, URZ ;  /* 0x0000000108087899 */ /* 0x000fe400080006ff */
[----:B------:R-:W-:-:S04]  /*0590*/  UIADD3 UR6, UPT, UPT, -UR6, 0x100000, URZ ;  /* 0x0010000006067890 */ /* 0x000fc8000fffe1ff */
[----:B------:R-:W-:Y:S02]  /*05a0*/  USHF.L.U32 UR7, UR6, 0xb, URZ ;  /* 0x0000000b06077899 */ /* 0x000fe400080006ff */
[----:B------:R-:W-:Y:S01]  /*05b0*/  USHF.L.U32 UR6, UR6, 0x1, URZ ;  /* 0x0000000106067899 */ /* 0x000fe200080006ff */
[----:B------:R-:W-:Y:S01]  /*05c0*/  ELECT P0, URZ, PT ;  /* 0x0000000000ff782f */ /* 0x000fe20003800000 */
[----:B--2---:R-:W-:Y:S01]  /*05d0*/  ULEA UR4, UR4, UR5, 0x18 ;  /* 0x0000000504047291 */ /* 0x004fe2000f8ec0ff */
[----:B------:R-:W2:Y:S11]  /*05e0*/  FENCE.VIEW.ASYNC.S ;  /* 0x00000000000073c6 */ /* 0x000eb60000000000 */
[----:B--2---:R2:W3:Y:S01]  /*05f0*/  SYNCS.EXCH.64 URZ, [UR4], UR8 ;  /* 0x0000000804ff75b2 */ /* 0x0044e20008000100 */
[----:B------:R2:W4:Y:S01]  /*0600*/  SYNCS.EXCH.64 URZ, [UR4+0x38], UR6 ;  /* 0x0000380604ff75b2 */ /* 0x0005220008000100 */
[----:B------:R2:W1:Y:S01]  /*0610*/  SYNCS.EXCH.64 URZ, [UR4+0x8], UR8 ;  /* 0x0000080804ff75b2 */ /* 0x0004620008000100 */
        /* <DEDUP_REMOVED lines=10> */
[----:B------:R2:W1:Y:S02]  /*06c0*/  SYNCS.EXCH.64 URZ, [UR4+0x68], UR6 ;  /* 0x0000680604ff75b2 */ /* 0x0004640008000100 */
[----:B--2---:R-:W-:Y:S01]  /*06d0*/  NOP ;  /* 0x0000000000007918 */ /* 0x004fe20000000000 */
.L_x_9:
[----:B------:R-:W2:Y:S01]  /*06e0*/  SHFL.IDX PT, R2, R66, RZ, 0x1f ;  /* 0x00001fff42027589 */ /* 0x000ea200000e0000 */
[----:B------:R-:W-:Y:S01]  /*06f0*/  NOP ;  /* 0x0000000000007918 */ /* 0x000fe20000000000 */
[----:B--2---:R-:W-:-:S13]  /*0700*/  ISETP.NE.AND P0, PT, R2, 0x1, PT ;  /* 0x000000010200780c */ /* 0x004fda0003f05270 */
        /* <DEDUP_REMOVED lines=14> */
[----:B--2---:R2:W1:Y:S01]  /*07f0*/  SYNCS.EXCH.64 URZ, [UR4+0x70], UR8 ;  /* 0x0000700804ff75b2 */ /* 0x0044620008000100 */
[----:B------:R2:W1:Y:S01]  /*0800*/  SYNCS.EXCH.64 URZ, [UR4+0x80], UR6 ;  /* 0x0000800604ff75b2 */ /* 0x0004620008000100 */
[----:B------:R2:W1:Y:S01]  /*0810*/  SYNCS.EXCH.64 URZ, [UR4+0x78], UR8 ;  /* 0x0000780804ff75b2 */ /* 0x0004620008000100 */
[----:B------:R2:W1:Y:S01]  /*0820*/  SYNCS.EXCH.64 URZ, [UR4+0x88], UR6 ;  /* 0x0000880604ff75b2 */ /* 0x0004620008000100 */
[----:B------:R-:W-:Y:S01]  /*0830*/  NOP ;  /* 0x0000000000007918 */ /* 0x000fe20000000000 */
.L_x_10:
[----:B------:R-:W3:Y:S01]  /*0840*/  SHFL.IDX PT, R2, R66, RZ, 0x1f ;  /* 0x00001fff42027589 */ /* 0x000ee200000e0000 */
[----:B------:R-:W-:Y:S01]  /*0850*/  NOP ;  /* 0x0000000000007918 */ /* 0x000fe20000000000 */
[----:B---3--:R-:W-:-:S13]  /*0860*/  ISETP.NE.AND P0, PT, R2, 0x3, PT ;  /* 0x000000030200780c */ /* 0x008fda0003f05270 */
[----:B------:R-:W-:Y:S05]  /*0870*/  @P0 BRA `(.L_x_11) ;  /* 0x0000000000300947 */ /* 0x000fea0003800000 */
[----:B--2---:R-:W2:Y:S01]  /*0880*/  S2UR UR4, SR_CgaCtaId ;  /* 0x00000000000479c3 */ /* 0x004ea20000008800 */
[----:B------:R-:W-:Y:S01]  /*0890*/  UMOV UR6, 0x400 ;  /* 0x0000040000067882 */ /* 0x000fe20000000000 */
[----:B------:R-:W-:Y:S01]  /*08a0*/  UMOV UR5, 0x20 ;  /* 0x0000002000057882 */ /* 0x000fe20000000000 */
[----:B------:R-:W-:Y:S01]  /*08b0*/  ELECT P0, URZ, PT ;  /* 0x0000000000ff782f */ /* 0x000fe20003800000 */
[----:B--2---:R-:W-:Y:S02]  /*08c0*/  ULEA UR6, UR4, UR6, 0x18 ;  /* 0x0000000604067291 */ /* 0x004fe4000f8ec0ff */
[----:B------:R-:W-:-:S04]  /*08d0*/  UIADD3 UR4, UPT, UPT, -UR5, 0x100000, URZ ;  /* 0x0010000005047890 */ /* 0x000fc8000fffe1ff */
[----:B------:R-:W-:Y:S02]  /*08e0*/  USHF.L.U32 UR5, UR4, 0xb, URZ ;  /* 0x0000000b04057899 */ /* 0x000fe400080006ff */
[----:B------:R-:W-:Y:S01]  /*08f0*/  USHF.L.U32 UR4, UR4, 0x1, URZ ;  /* 0x0000000104047899 */ /* 0x000fe200080006ff */
[----:B------:R-:W2:Y:S11]  /*0900*/  FENCE.VIEW.ASYNC.S ;  /* 0x00000000000073c6 */ /* 0x000eb60000000000 */
[----:B--2---:R3:W2:Y:S01]  /*0910*/  SYNCS.EXCH.64 URZ, [UR6+0x90], UR4 ;  /* 0x0000900406ff75b2 */ /* 0x0046a20008000100 */
[----:B------:R3:W1:Y:S02]  /*0920*/  SYNCS.EXCH.64 URZ, [UR6+0x98], UR4 ;  /* 0x0000980406ff75b2 */ /* 0x0006640008000100 */
[----:B---3--:R-:W-:Y:S01]  /*0930*/  NOP ;  /* 0x0000000000007918 */ /* 0x008fe20000000000 */
.L_x_11:
[----:B------:R-:W3:Y:S01]  /*0940*/  SHFL.IDX PT, R2, R66, RZ, 0x1f ;  /* 0x00001fff42027589 */ /* 0x000ee200000e0000 */
[----:B------:R-:W-:Y:S01]  /*0950*/  NOP ;  /* 0x0000000000007918 */ /* 0x000fe20000000000 */
[----:B---3--:R-:W-:-:S13]  /*0960*/  ISETP.NE.AND P0, PT, R2, 0x4, PT ;  /* 0x000000040200780c */ /* 0x008fda0003f05270 */
[----:B------:R-:W-:Y:S05]  /*0970*/  @P0 BRA `(.L_x_12) ;  /* 0x00000000004c0947 */ /* 0x000fea0003800000 */
[----:B--2---:R-:W2:Y:S01]  /*0980*/  S2UR UR6, SR_CgaCtaId ;  /* 0x00000000000679c3 */ /* 0x004ea20000008800 */
[----:B------:R-:W-:Y:S01]  /*0990*/  UMOV UR4, 0x1e0 ;  /* 0x000001e000047882 */ /* 0x000fe20000000000 */
[----:B------:R-:W-:Y:S01]  /*09a0*/  UMOV UR5, 0x400 ;  /* 0x0000040000057882 */ /* 0x000fe20000000000 */
[----:B------:R-:W-:Y:S01]  /*09b0*/  USEL UR4, UR4, 0x1a0, UP3 ;  /* 0x000001a004047887 */ /* 0x000fe20009800000 */
[----:B------:R-:W-:Y:S01]  /*09c0*/  UMOV UR8, 0x1 ;  /* 0x0000000100087882 */ /* 0x000fe20000000000 */
[----:B------:R-:W-:Y:S01]  /*09d0*/  ELECT P0, URZ, PT ;  /* 0x0000000000ff782f */ /* 0x000fe20003800000 */
[----:B------:R-:W-:-:S04]  /*09e0*/  UIADD3 UR8, UPT, UPT, -UR8, 0x100000, URZ ;  /* 0x0010000008087890 */ /* 0x000fc8000fffe1ff */
[----:B------:R-:W-:Y:S02]  /*09f0*/  USHF.L.U32 UR9, UR8, 0xb, URZ ;  /* 0x0000000b08097899 */ /* 0x000fe400080006ff */
[----:B------:R-:W-:Y:S02]  /*0a00*/  USHF.L.U32 UR8, UR8, 0x1, URZ ;  /* 0x0000000108087899 */ /* 0x000fe400080006ff */
[----:B--2---:R-:W-:Y:S02]  /*0a10*/  ULEA UR6, UR6, UR5, 0x18 ;  /* 0x0000000506067291 */ /* 0x004fe4000f8ec0ff */
[----:B------:R-:W-:-:S04]  /*0a20*/  UIADD3 UR4, UPT, UPT, -UR4, 0x100000, URZ ;  /* 0x0010000004047890 */ /* 0x000fc8000fffe1ff */
[----:B------:R-:W-:Y:S02]  /*0a30*/  USHF.L.U32 UR5, UR4, 0xb, URZ ;  /* 0x0000000b04057899 */ /* 0x000fe400080006ff */
[----:B------:R-:W-:Y:S01]  /*0a40*/  USHF.L.U32 UR4, UR4, 0x1, URZ ;  /* 0x0000000104047899 */ /* 0x000fe200080006ff */
[----:B------:R-:W2:Y:S03]  /*0a50*/  FENCE.VIEW.ASYNC.S ;  /* 0x00000000000073c6 */ /* 0x000ea60000000000 */
[----:B--2---:R3:W2:Y:S08]  /*0a60*/  SYNCS.EXCH.64 URZ, [UR6+0xa0], UR8 ;  /* 0x0000a00806ff75b2 */ /* 0x0046b00008000100 */
[----:B------:R3:W1:Y:S01]  /*0a70*/  SYNCS.EXCH.64 URZ, [UR6+0xb0], UR4 ;  /* 0x0000b00406ff75b2 */ /* 0x0006620008000100 */
[----:B------:R3:W1:Y:S01]  /*0a80*/  SYNCS.EXCH.64 URZ, [UR6+0xa8], UR8 ;  /* 0x0000a80806ff75b2 */ /* 0x0006620008000100 */
[----:B------:R3:W1:Y:S02]  /*0a90*/  SYNCS.EXCH.64 URZ, [UR6+0xb8], UR4 ;  /* 0x0000b80406ff75b2 */ /* 0x0006640008000100 */
[----:B---3--:R-:W-:Y:S01]  /*0aa0*/  NOP ;  /* 0x0000000000007918 */ /* 0x008fe20000000000 */
.L_x_12:
[----:B------:R-:W3:Y:S01]  /*0ab0*/  SHFL.IDX PT, R2, R66, RZ, 0x1f ;  /* 0x00001fff42027589 */ /* 0x000ee200000e0000 */
[----:B------:R-:W-:Y:S01]  /*0ac0*/  NOP ;  /* 0x0000000000007918 */ /* 0x000fe20000000000 */
[----:B---3--:R-:W-:-:S13]  /*0ad0*/  ISETP.NE.AND P0, PT, R2, 0x5, PT ;  /* 0x000000050200780c */ /* 0x008fda0003f05270 */
[----:B------:R-:W-:Y:S05]  /*0ae0*/  @P0 BRA `(.L_x_13) ;  /* 0x0000000000580947 */ /* 0x000fea0003800000 */
[----:B--2---:R-:W2:Y:S01]  /*0af0*/  S2UR UR4, SR_CgaCtaId ;  /* 0x00000000000479c3 */ /* 0x004ea20000008800 */
        /* <DEDUP_REMOVED lines=12> */
[----:B--2---:R3:W2:Y:S01]  /*0bc0*/  SYNCS.EXCH.64 URZ, [UR4+0xc0], UR8 ;  /* 0x0000c00804ff75b2 */ /* 0x0046a20008000100 */
[----:B------:R3:W1:Y:S01]  /*0bd0*/  SYNCS.EXCH.64 URZ, [UR4+0xe0], UR6 ;  /* 0x0000e00604ff75b2 */ /* 0x0006620008000100 */
[----:B------:R3:W1:Y:S01]  /*0be0*/  SYNCS.EXCH.64 URZ, [UR4+0xc8], UR8 ;  /* 0x0000c80804ff75b2 */ /* 0x0006620008000100 */
[----:B------:R3:W1:Y:S01]  /*0bf0*/  SYNCS.EXCH.64 URZ, [UR4+0xe8], UR6 ;  /* 0x0000e80604ff75b2 */ /* 0x0006620008000100 */
[----:B------:R3:W1:Y:S01]  /*0c00*/  SYNCS.EXCH.64 URZ, [UR4+0xd0], UR8 ;  /* 0x0000d00804ff75b2 */ /* 0x0006620008000100 */
[----:B------:R3:W1:Y:S01]  /*0c10*/  SYNCS.EXCH.64 URZ, [UR4+0xf0], UR6 ;  /* 0x0000f00604ff75b2 */ /* 0x0006620008000100 */
[----:B------:R3:W1:Y:S01]  /*0c20*/  SYNCS.EXCH.64 URZ, [UR4+0xd8], UR8 ;  /* 0x0000d80804ff75b2 */ /* 0x0006620008000100 */
[----:B------:R3:W1:Y:S02]  /*0c30*/  SYNCS.EXCH.64 URZ, [UR4+0xf8], UR6 ;  /* 0x0000f80604ff75b2 */ /* 0x0006640008000100 */
[----:B---3--:R-:W-:Y:S01]  /*0c40*/  NOP ;  /* 0x0000000000007918 */ /* 0x008fe20000000000 */
.L_x_13:
[----:B------:R-:W3:Y:S01]  /*0c50*/  SHFL.IDX PT, R2, R66, RZ, 0x1f ;  /* 0x00001fff42027589 */ /* 0x000ee200000e0000 */
[----:B------:R-:W1:Y:S01]  /*0c60*/  S2UR UR42, SR_CgaCtaId ;  /* 0x00000000002a79c3 */ /* 0x000e620000008800 */
[----:B------:R-:W-:Y:S01]  /*0c70*/  NOP ;  /* 0x0000000000007918 */ /* 0x000fe20000000000 */
[----:B---3--:R-:W-:-:S13]  /*0c80*/  ISETP.NE.AND P0, PT, R2, 0x3, PT ;  /* 0x000000030200780c */ /* 0x008fda0003f05270 */
[----:B-1----:R-:W-:Y:S05]  /*0c90*/  @P0 BRA `(.L_x_14) ;  /* 0x0000000000340947 */ /* 0x002fea0003800000 */
[----:B--2---:R-:W-:Y:S01]  /*0ca0*/  UMOV UR4, 0x400 ;  /* 0x0000040000047882 */ /* 0x004fe20000000000 */
[----:B------:R-:W-:Y:S01]  /*0cb0*/  UMOV UR6, 0x20 ;  /* 0x0000002000067882 */ /* 0x000fe20000000000 */
[----:B------:R-:W-:Y:S02]  /*0cc0*/  ULEA UR4, UR42, UR4, 0x18 ;  /* 0x000000042a047291 */ /* 0x000fe4000f8ec0ff */
[----:B------:R-:W-:-:S04]  /*0cd0*/  UIADD3 UR6, UPT, UPT, -UR6, 0x100000, URZ ;  /* 0x0010000006067890 */ /* 0x000fc8000fffe1ff */
[----:B------:R-:W-:Y:S02]  /*0ce0*/  USHF.L.U32 UR7, UR6, 0xb, URZ ;  /* 0x0000000b06077899 */ /* 0x000fe400080006ff */
[----:B------:R-:W-:Y:S01]  /*0cf0*/  USHF.L.U32 UR6, UR6, 0x1, URZ ;  /* 0x0000000106067899 */ /* 0x000fe200080006ff */
[----:B------:R-:W-:Y:S01]  /*0d00*/  ELECT P0, URZ, PT ;  /* 0x0000000000ff782f */ /* 0x000fe20003800000 */
[----:B------:R-:W1:Y:S10]  /*0d10*/  FENCE.VIEW.ASYNC.S ;  /* 0x00000000000073c6 */ /* 0x000e740000000000 */
[----:B-1----:R1:W3:Y:S01]  /*0d20*/  SYNCS.EXCH.64 URZ, [UR4+0x100], UR6 ;  /* 0x0001000604ff75b2 */ /* 0x0022e20008000100 */
[----:B------:R1:W2:Y:S01]  /*0d30*/  SYNCS.EXCH.64 URZ, [UR4+0x110], UR6 ;  /* 0x0001100604ff75b2 */ /* 0x0002a20008000100 */
[----:B------:R1:W1:Y:S01]  /*0d40*/  SYNCS.EXCH.64 URZ, [UR4+0x108], UR6 ;  /* 0x0001080604ff75b2 */ /* 0x0002620008000100 */
[----:B------:R1:W1:Y:S01]  /*0d50*/  SYNCS.EXCH.64 URZ, [UR4+0x118], UR6 ;  /* 0x0001180604ff75b2 */ /* 0x0002620008000100 */
[----:B------:R-:W-:Y:S01]  /*0d60*/  NOP ;  /* 0x0000000000007918 */ /* 0x000fe20000000000 */
.L_x_14:
[----:B-12---:R-:W1:Y:S01]  /*0d70*/  LDCU UR4, c[0x0][0x36c] ;  /* 0x00006d80ff0477ac */ /* 0x006e620008000800 */
[----:B------:R-:W-:Y:S01]  /*0d80*/  ISETP.NE.OR P3, PT, R0, 0x2, !P3 ;  /* 0x000000020000780c */ /* 0x000fe20005f65670 */
[----:B------:R-:W-:Y:S01]  /*0d90*/  NOP ;  /* 0x0000000000007918 */ /* 0x000fe20000000000 */
[----:B------:R-:W-:Y:S01]  /*0da0*/  LOP3.LUT R0, R72, 0x1f, RZ, 0xc0, !PT ;  /* 0x0000001f48007812 */ /* 0x000fe200078ec0ff */
[----:B------:R-:W-:Y:S02]  /*0db0*/  UISETP.NE.AND UP4, UPT, UR18, URZ, UPT ;  /* 0x000000ff1200728c */ /* 0x000fe4000bf85270 */
[----:B-1----:R-:W-:-:S09]  /*0dc0*/  UISETP.EQ.U32.AND UP6, UPT, UR4, 0x1, UPT ;  /* 0x000000010400788c */ /* 0x002fd2000bfc2070 */
[----:B------:R-:W-:Y:S05]  /*0dd0*/  BRA.U !UP6, `(.L_x_15) ;  /* 0x000000010e087547 */ /* 0x000fea000b800000 */
[----:B---34-:R-:W-:Y:S01]  /*0de0*/  UCGABAR_ARV ;  /* 0x00000000000079c7 */ /* 0x018fe20008000000 */
[----:B------:R-:W-:Y:S05]  /*0df0*/  BRA `(.L_x_16) ;  /* 0x0000000000047947 */ /* 0x000fea0003800000 */
.L_x_15:
[----:B---34-:R-:W-:Y:S01]  /*0e00*/  NOP ;  /* 0x0000000000007918 */ /* 0x018fe20000000000 */
.L_x_16:
[----:B------:R-:W1:Y:S01]  /*0e10*/  S2UR UR48, SR_CTAID.X ;  /* 0x00000000003079c3 */ /* 0x000e620000002500 */
[----:B------:R-:W-:-:S05]  /*0e20*/  CS2R.32 R3, SR_CgaSize ;  /* 0x0000000000037805 */ /* 0x000fca0000008a00 */
[----:B------:R-:W-:-:S05]  /*0e30*/  IMAD R3, R3, -0xa0, RZ ;  /* 0xffffff6003037824 */ /* 0x000fca00078e02ff */
[----:B------:R-:W-:-:S14]  /*0e40*/  R2UR UR5, R3 ;  /* 0x00000000030572ca */ /* 0x000fdc00000e0000 */
[----:B------:R-:W2:Y:S01]  /*0e50*/  LDCU UR5, c[0x0][UR5+0x2b0] ;  /* 0x00005600050577ac */ /* 0x000ea20008000800 */
[----:B------:R-:W-:-:S05]  /*0e60*/  CS2R.32 R3, SR_CgaSize ;  /* 0x0000000000037805 */ /* 0x000fca0000008a00 */
[----:B------:R-:W-:-:S05]  /*0e70*/  IMAD R3, R3, -0xa0, RZ ;  /* 0xffffff6003037824 */ /* 0x000fca00078e02ff */
[----:B------:R-:W-:-:S14]  /*0e80*/  R2UR UR4, R3 ;  /* 0x00000000030472ca */ /* 0x000fdc00000e0000 */
[----:B------:R-:W3:Y:S01]  /*0e90*/  LDCU UR4, c[0x0][UR4+0x2b4] ;  /* 0x00005680040477ac */ /* 0x000ee20008000800 */
[----:B------:R-:W4:Y:S01]  /*0ea0*/  S2UR UR47, SR_CTAID.Y ;  /* 0x00000000002f79c3 */ /* 0x000f220000002600 */
[----:B------:R-:W-:-:S05]  /*0eb0*/  CS2R.32 R3, SR_CgaSize ;  /* 0x0000000000037805 */ /* 0x000fca0000008a00 */
[----:B------:R-:W-:-:S05]  /*0ec0*/  IMAD R3, R3, -0xa0, RZ ;  /* 0xffffff6003037824 */ /* 0x000fca00078e02ff */
[----:B------:R-:W-:-:S14]  /*0ed0*/  R2UR UR61, R3 ;  /* 0x00000000033d72ca */ /* 0x000fdc00000e0000 */
[----:B------:R-:W3:Y:S01]  /*0ee0*/  LDCU UR61, c[0x0][UR61+0x2a0] ;  /* 0x000054003d3d77ac */ /* 0x000ee20008000800 */
[----:B------:R-:W-:-:S05]  /*0ef0*/  CS2R.32 R3, SR_CgaSize ;  /* 0x0000000000037805 */ /* 0x000fca0000008a00 */
[----:B------:R-:W-:-:S05]  /*0f00*/  IMAD R3, R3, -0xa0, RZ ;  /* 0xffffff6003037824 */ /* 0x000fca00078e02ff */
[----:B------:R-:W-:-:S14]  /*0f10*/  R2UR UR60, R3 ;  /* 0x00000000033c72ca */ /* 0x000fdc00000e0000 */
[----:B------:R-:W3:Y:S01]  /*0f20*/  LDCU UR60, c[0x0][UR60+0x2a4] ;  /* 0x000054803c3c77ac */ /* 0x000ee20008000800 */
[----:B------:R-:W3:Y:S01]  /*0f30*/  LDCU UR19, c[0x0][0xb24] ;  /* 0x00016480ff1377ac */ /* 0x000ee20008000800 */
[----:B------:R-:W3:Y:S01]  /*0f40*/  LDCU UR43, c[0x0][0xb24] ;  /* 0x00016480ff2b77ac */ /* 0x000ee20008000800 */
[----:B-1----:R-:W-:Y:S01]  /*0f50*/  I2FP.F32.U32 R3, UR48 ;  /* 0x0000003000037c45 */ /* 0x002fe20008201000 */
[----:B------:R-:W1:Y:S04]  /*0f60*/  LDCU UR22, c[0x0][0xb30] ;  /* 0x00016600ff1677ac */ /* 0x000e680008000800 */
[----:B--2---:R-:W-:Y:S01]  /*0f70*/  FMUL R3, R3, UR5 ;  /* 0x0000000503037c20 */ /* 0x004fe20008400000 */
[----:B----4-:R-:W-:-:S05]  /*0f80*/  I2FP.F32.U32 R2, UR47 ;  /* 0x0000002f00027c45 */ /* 0x010fca0008201000 */
[----:B------:R-:W2:Y:S01]  /*0f90*/  F2I.U32.TRUNC.NTZ R3, R3 ;  /* 0x0000000300037305 */ /* 0x000ea2000020f000 */
[----:B---3--:R-:W-:Y:S01]  /*0fa0*/  FMUL R2, R2, UR4 ;  /* 0x0000000402027c20 */ /* 0x008fe20008400000 */
[----:B------:R-:W-:-:S04]  /*0fb0*/  ULOP3.LUT UR4, UR42, 0x1, URZ, 0xc0, !UPT ;  /* 0x000000012a047892 */ /* 0x000fc8000f8ec0ff */
[----:B------:R-:W-:Y:S02]  /*0fc0*/  UISETP.NE.U32.AND UP0, UPT, UR4, 0x1, UPT ;  /* 0x000000010400788c */ /* 0x000fe4000bf05070 */
[----:B------:R-:W3:Y:S02]  /*0fd0*/  F2I.U32.TRUNC.NTZ R2, R2 ;  /* 0x0000000200027305 */ /* 0x000ee4000020f000 */
[----:B------:R-:W-:Y:S01]  /*0fe0*/  USEL UR23, URZ, 0x600, UP0 ;  /* 0x00000600ff177887 */ /* 0x000fe20008000000 */
[----:B--2---:R-:W-:Y:S02]  /*0ff0*/  R2UR UR5, R3 ;  /* 0x00000000030572ca */ /* 0x004fe400000e0000 */
[----:B---3--:R-:W-:Y:S02]  /*1000*/  R2UR UR6, R2 ;  /* 0x00000000020672ca */ /* 0x008fe400000e0000 */
[----:B------:R-:W-:-:S09]  /*1010*/  PRMT R2, RZ, 0x7610, R2 ;  /* 0x00007610ff027816 */ /* 0x000fd20000000002 */
[----:B------:R-:W-:-:S04]  /*1020*/  UIADD3 UR5, UPT, UPT, -UR5, URZ, URZ ;  /* 0x000000ff05057290 */ /* 0x000fc8000fffe1ff */
[----:B------:R-:W-:Y:S02]  /*1030*/  UIMAD UR61, UR61, UR5, UR48 ;  /* 0x000000053d3d72a4 */ /* 0x000fe4000f8e0230 */
[----:B------:R-:W-:-:S04]  /*1040*/  UIADD3 UR4, UPT, UPT, -UR6, URZ, URZ ;  /* 0x000000ff06047290 */ /* 0x000fc8000fffe1ff */
[----:B------:R-:W-:Y:S01]  /*1050*/  UIMAD UR60, UR60, UR4, UR47 ;  /* 0x000000043c3c72a4 */ /* 0x000fe2000f8e022f */
[----:B-1----:R-:W-:Y:S11]  /*1060*/  BRA.U UP4, `(.L_x_17) ;  /* 0x0000000104247547 */ /* 0x002ff6000b800000 */
[----:B------:R-:W-:-:S04]  /*1070*/  UISETP.NE.AND UP0, UPT, UR60, URZ, UPT ;  /* 0x000000ff3c00728c */ /* 0x000fc8000bf05270 */
[----:B------:R-:W-:-:S04]  /*1080*/  UISETP.EQ.OR UP0, UPT, UR61, URZ, !UP0 ;  /* 0x000000ff3d00728c */ /* 0x000fc8000c702670 */
[----:B------:R-:W-:Y:S02]  /*1090*/  USEL UR5, URZ, 0x1, !UP0 ;  /* 0x00000001ff057887 */ /* 0x000fe4000c000000 */
[----:B------:R-:W-:-:S04]  /*10a0*/  UISETP.NE.AND UP0, UPT, UR60, URZ, UPT ;  /* 0x000000ff3c00728c */ /* 0x000fc8000bf05270 */
[----:B------:R-:W-:Y:S02]  /*10b0*/  USEL UR4, URZ, 0x2, UP0 ;  /* 0x00000002ff047887 */ /* 0x000fe40008000000 */
[----:B------:R-:W-:-:S04]  /*10c0*/  UISETP.NE.AND UP0, UPT, UR61, 0x1, UPT ;  /* 0x000000013d00788c */ /* 0x000fc8000bf05270 */
[----:B------:R-:W-:-:S04]  /*10d0*/  USEL UR4, UR4, 0x2, UP0 ;  /* 0x0000000204047887 */ /* 0x000fc80008000000 */
[----:B------:R-:W-:-:S06]  /*10e0*/  UIADD3 UR4, UPT, UPT, UR5, UR4, URZ ;  /* 0x0000000405047290 */ /* 0x000fcc000fffe0ff */
[----:B------:R-:W-:-:S07]  /*10f0*/  MOV R2, UR4 ;  /* 0x0000000400027c02 */ /* 0x000fce0008000f00 */
.L_x_17:
[----:B------:R-:W1:Y:S01]  /*1100*/  S2UR UR36, SR_CTAID.Z ;  /* 0x00000000002479c3 */ /* 0x000e620000002700 */
[----:B------:R-:W-:-:S09]  /*1110*/  UISETP.GE.AND UP0, UPT, UR19, 0x1, UPT ;  /* 0x000000011300788c */ /* 0x000fd2000bf06270 */
[----:B------:R-:W-:Y:S05]  /*1120*/  BRA.U !UP0, `(.L_x_18) ;  /* 0x0000000108d07547 */ /* 0x000fea000b800000 */
[----:B------:R-:W2:Y:S01]  /*1130*/  LDCU UR20, c[0x0][0xb0c] ;  /* 0x00016180ff1477ac */ /* 0x000ea20008000800 */
[----:B------:R-:W3:Y:S01]  /*1140*/  LDCU.128 UR12, c[0x0][0xb10] ;  /* 0x00016200ff0c77ac */ /* 0x000ee20008000c00 */
[----:B------:R-:W4:Y:S01]  /*1150*/  LDCU UR6, c[0x0][0x370] ;  /* 0x00006e00ff0677ac */ /* 0x000f220008000800 */
[----:B------:R-:W1:Y:S01]  /*1160*/  LDCU UR7, c[0x0][0x374] ;  /* 0x00006e80ff0777ac */ /* 0x000e620008000800 */
[----:B------:R-:W1:Y:S01]  /*1170*/  LDCU UR21, c[0x0][0xb20] ;  /* 0x00016400ff1577ac */ /* 0x000e620008000800 */
[----:B--2---:R-:W-:Y:S02]  /*1180*/  UISETP.NE.AND UP0, UPT, UR20, 0x1, UPT ;  /* 0x000000011400788c */ /* 0x004fe4000bf05270 */
[----:B---3--:R-:W-:Y:S01]  /*1190*/  UIMAD.WIDE.U32 UR4, UR48, UR12, URZ ;  /* 0x0000000c300472a5 */ /* 0x008fe2000f8e00ff */
[----:B------:R-:W2:Y:S01]  /*11a0*/  LDCU.64 UR8, c[0x0][0xb28] ;  /* 0x00016500ff0877ac */ /* 0x000ea20008000a00 */
[----:B----4-:R-:W-:Y:S02]  /*11b0*/  UIMAD.WIDE.U32 UR10, UR6, UR12, URZ ;  /* 0x0000000c060a72a5 */ /* 0x010fe4000f8e00ff */
[----:B------:R-:W-:-:S02]  /*11c0*/  USHF.R.U32.HI UR5, URZ, UR13, UR5 ;  /* 0x0000000dff057299 */ /* 0x000fc40008011605 */
[----:B------:R-:W-:Y:S02]  /*11d0*/  UISETP.NE.AND UP2, UPT, UR19, 0x1, UPT ;  /* 0x000000011300788c */ /* 0x000fe4000bf45270 */
[----:B------:R-:W-:Y:S01]  /*11e0*/  USEL UR5, UR48, UR5, !UP0 ;  /* 0x0000000530057287 */ /* 0x000fe2000c000000 */
[----:B------:R-:W-:Y:S01]  /*11f0*/  UMOV UR10, UR11 ;  /* 0x0000000b000a7c82 */ /* 0x000fe20008000000 */
[----:B------:R-:W-:Y:S02]  /*1200*/  UIMAD.WIDE.U32 UR16, UR47, UR15, URZ ;  /* 0x0000000f2f1072a5 */ /* 0x000fe4000f8e00ff */
[----:B------:R-:W-:Y:S02]  /*1210*/  @UP0 USHF.R.U32.HI UR6, URZ, UR13, UR10 ;  /* 0x0000000dff060299 */ /* 0x000fe4000801160a */
[----:B------:R-:W-:Y:S02]  /*1220*/  UISETP.NE.AND UP0, UPT, UR14, 0x1, UPT ;  /* 0x000000010e00788c */ /* 0x000fe4000bf05270 */
[----:B-1----:R-:W-:-:S02]  /*1230*/  UIMAD.WIDE.U32 UR10, UR7, UR15, URZ ;  /* 0x0000000f070a72a5 */ /* 0x002fc4000f8e00ff */
[----:B--2---:R-:W-:Y:S01]  /*1240*/  UIMAD.WIDE.U32 UR12, UR6, UR8, URZ ;  /* 0x00000008060c72a5 */ /* 0x004fe2000f8e00ff */
[----:B------:R-:W-:Y:S02]  /*1250*/  UMOV UR4, UR17 ;  /* 0x0000001100047c82 */ /* 0x000fe40008000000 */
[----:B------:R-:W-:Y:S02]  /*1260*/  USHF.R.U32.HI UR4, URZ, UR21, UR4 ;  /* 0x00000015ff047299 */ /* 0x000fe40008011604 */
[----:B------:R-:W-:Y:S02]  /*1270*/  UMOV UR10, UR11 ;  /* 0x0000000b000a7c82 */ /* 0x000fe40008000000 */
[----:B------:R-:W-:Y:S01]  /*1280*/  UMOV UR12, UR13 ;  /* 0x0000000d000c7c82 */ /* 0x000fe20008000000 */
[----:B------:R-:W-:Y:S02]  /*1290*/  @UP0 USHF.R.U32.HI UR7, URZ, UR21, UR10 ;  /* 0x00000015ff070299 */ /* 0x000fe4000801160a */
[----:B------:R-:W-:-:S02]  /*12a0*/  USEL UR4, UR47, UR4, !UP0 ;  /* 0x000000042f047287 */ /* 0x000fc4000c000000 */
[----:B------:R-:W-:Y:S02]  /*12b0*/  UIMAD.WIDE.U32 UR10, UR7, UR8, URZ ;  /* 0x00000008070a72a5 */ /* 0x000fe4000f8e00ff */
[----:B------:R-:W-:Y:S02]  /*12c0*/  @UP2 USHF.R.U32.HI UR6, URZ, UR9, UR12 ;  /* 0x00000009ff062299 */ /* 0x000fe4000801160c */
[----:B------:R-:W-:-:S03]  /*12d0*/  UIMAD.WIDE.U32 UR12, UR4, UR8, URZ ;  /* 0x00000008040c72a5 */ /* 0x000fc6000f8e00ff */
[----:B------:R-:W-:Y:S02]  /*12e0*/  UMOV UR10, UR11 ;  /* 0x0000000b000a7c82 */ /* 0x000fe40008000000 */
[----:B------:R-:W-:Y:S02]  /*12f0*/  @UP2 USHF.R.U32.HI UR7, URZ, UR9, UR10 ;  /* 0x00000009ff072299 */ /* 0x000fe4000801160a */
[----:B------:R-:W-:Y:S02]  /*1300*/  UIMAD UR10, UR6, UR19, URZ ;  /* 0x00000013060a72a4 */ /* 0x000fe4000f8e02ff */
[----:B------:R-:W-:-:S04]  /*1310*/  UIMAD UR7, UR7, UR19, URZ ;  /* 0x00000013070772a4 */ /* 0x000fc8000f8e02ff */
[----:B------:R-:W-:-:S03]  /*1320*/  UISETP.GE.AND UP0, UPT, UR4, UR7, UPT ;  /* 0x000000070400728c */ /* 0x000fc6000bf06270 */
[----:B------:R-:W-:Y:S01]  /*1330*/  UMOV UR7, UR13 ;  /* 0x0000000d00077c82 */ /* 0x000fe20008000000 */
[----:B------:R-:W-:Y:S02]  /*1340*/  UISETP.GE.OR UP0, UPT, UR5, UR10, UP0 ;  /* 0x0000000a0500728c */ /* 0x000fe40008706670 */
[----:B------:R-:W-:Y:S02]  /*1350*/  UIMAD.WIDE.U32 UR10, UR5, UR8, URZ ;  /* 0x00000008050a72a5 */ /* 0x000fe4000f8e00ff */
[----:B------:R-:W-:Y:S02]  /*1360*/  USHF.R.U32.HI UR7, URZ, UR9, UR7 ;  /* 0x00000009ff077299 */ /* 0x000fe40008011607 */
[----:B------:R-:W-:Y:S02]  /*1370*/  UIADD3 UR10, UPT, UPT, -UR4, URZ, URZ ;  /* 0x000000ff040a7290 */ /* 0x000fe4000fffe1ff */
[----:B------:R-:W-:Y:S02]  /*1380*/  USEL UR7, UR4, UR7, !UP2 ;  /* 0x0000000704077287 */ /* 0x000fe4000d000000 */
[----:B------:R-:W-:Y:S01]  /*1390*/  UIMAD UR10, UR14, UR10, UR47 ;  /* 0x0000000a0e0a72a4 */ /* 0x000fe2000f8e022f */
[----:B------:R-:W-:Y:S01]  /*13a0*/  @!UP0 UMOV UR8, UR11 ;  /* 0x0000000b00088c82 */ /* 0x000fe20008000000 */
[----:B------:R-:W-:-:S02]  /*13b0*/  UIADD3 UR11, UPT, UPT, -UR5, URZ, URZ ;  /* 0x000000ff050b7290 */ /* 0x000fc4000fffe1ff */
[----:B------:R-:W-:Y:S02]  /*13c0*/  @!UP0 USHF.R.U32.HI UR8, URZ, UR9, UR8 ;  /* 0x00000009ff088299 */ /* 0x000fe40008011608 */
[----:B------:R-:W-:Y:S02]  /*13d0*/  UIADD3 UR9, UPT, UPT, -UR7, URZ, URZ ;  /* 0x000000ff07097290 */ /* 0x000fe4000fffe1ff */
[----:B------:R-:W-:Y:S02]  /*13e0*/  @!UP0 USEL UR8, UR5, UR8, !UP2 ;  /* 0x0000000805088287 */ /* 0x000fe4000d000000 */
[----:B------:R-:W-:Y:S02]  /*13f0*/  UIMAD UR9, UR19, UR9, UR4 ;  /* 0x00000009130972a4 */ /* 0x000fe4000f8e0204 */
[----:B------:R-:W-:Y:S02]  /*1400*/  @!UP0 UIADD3 UR7, UPT, UPT, UR7, -UR8, URZ ;  /* 0x8000000807078290 */ /* 0x000fe4000fffe0ff */
[----:B------:R-:W-:-:S02]  /*1410*/  @!UP0 UIMAD UR6, UR9, UR6, UR8 ;  /* 0x00000006090682a4 */ /* 0x000fc4000f8e0208 */
[----:B------:R-:W-:Y:S02]  /*1420*/  @!UP0 UIMAD UR4, UR7, UR19, UR5 ;  /* 0x00000013070482a4 */ /* 0x000fe4000f8e0205 */
[----:B------:R-:W-:Y:S02]  /*1430*/  UIMAD UR48, UR20, UR11, UR48 ;  /* 0x0000000b143072a4 */ /* 0x000fe4000f8e0230 */
[----:B------:R-:W-:Y:S01]  /*1440*/  UIMAD UR47, UR4, UR14, UR10 ;  /* 0x0000000e042f72a4 */ /* 0x000fe2000f8e020a */
[----:B------:R-:W-:Y:S02]  /*1450*/  @!UP0 UMOV UR5, UR6 ;  /* 0x0000000600058c82 */ /* 0x000fe40008000000 */
[----:B------:R-:W-:-:S12]  /*1460*/  UIMAD UR48, UR5, UR20, UR48 ;  /* 0x00000014053072a4 */ /* 0x000fd8000f8e0230 */
.L_x_18:
[----:B------:R-:W-:-:S09]  /*1470*/  UISETP.NE.AND UP0, UPT, UR22, 0x1, UPT ;  /* 0x000000011600788c */ /* 0x000fd2000bf05270 */
[----:B------:R-:W-:Y:S05]  /*1480*/  BRA.U UP0, `(.L_x_19) ;  /* 0x0000000100407547 */ /* 0x000fea000b800000 */
[----:B------:R-:W2:Y:S01]  /*1490*/  LDCU.128 UR8, c[0x0][0xb10] ;  /* 0x00016200ff0877ac */ /* 0x000ea20008000c00 */
[----:B------:R-:W3:Y:S01]  /*14a0*/  LDCU UR12, c[0x0][0xb0c] ;  /* 0x00016180ff0c77ac */ /* 0x000ee20008000800 */
[----:B------:R-:W4:Y:S01]  /*14b0*/  LDCU UR13, c[0x0][0xb20] ;  /* 0x00016400ff0d77ac */ /* 0x000f220008000800 */
[----:B--2---:R-:W-:Y:S02]  /*14c0*/  UIMAD.WIDE.U32 UR4, UR48, UR8, URZ ;  /* 0x00000008300472a5 */ /* 0x004fe4000f8e00ff */
[----:B------:R-:W-:Y:S02]  /*14d0*/  UIMAD.WIDE.U32 UR6, UR47, UR11, URZ ;  /* 0x0000000b2f0672a5 */ /* 0x000fe4000f8e00ff */
[----:B---3--:R-:W-:Y:S02]  /*14e0*/  UISETP.NE.AND UP0, UPT, UR12, 0x1, UPT ;  /* 0x000000010c00788c */ /* 0x008fe4000bf05270 */
[----:B------:R-:W-:-:S03]  /*14f0*/  USHF.R.U32.HI UR5, URZ, UR9, UR5 ;  /* 0x00000009ff057299 */ /* 0x000fc60008011605 */
[----:B------:R-:W-:Y:S01]  /*1500*/  UMOV UR4, UR7 ;  /* 0x0000000700047c82 */ /* 0x000fe20008000000 */
[----:B------:R-:W-:Y:S02]  /*1510*/  USEL UR5, UR48, UR5, !UP0 ;  /* 0x0000000530057287 */ /* 0x000fe4000c000000 */
[----:B------:R-:W-:Y:S02]  /*1520*/  UISETP.NE.AND UP0, UPT, UR10, 0x1, UPT ;  /* 0x000000010a00788c */ /* 0x000fe4000bf05270 */
[----:B----4-:R-:W-:-:S04]  /*1530*/  USHF.R.U32.HI UR4, URZ, UR13, UR4 ;  /* 0x0000000dff047299 */ /* 0x010fc80008011604 */
[----:B------:R-:W-:-:S04]  /*1540*/  USEL UR4, UR47, UR4, !UP0 ;  /* 0x000000042f047287 */ /* 0x000fc8000c000000 */
[----:B------:R-:W-:Y:S02]  /*1550*/  UIADD3 UR6, UPT, UPT, UR5, -UR4, URZ ;  /* 0x8000000405067290 */ /* 0x000fe4000fffe0ff */
[----:B------:R-:W-:Y:S02]  /*1560*/  UIADD3 UR4, UPT, UPT, -UR5, UR4, URZ ;  /* 0x0000000405047290 */ /* 0x000fe4000fffe1ff */
[----:B------:R-:W-:Y:S02]  /*1570*/  UIMAD UR47, UR6, UR10, UR47 ;  /* 0x0000000a062f72a4 */ /* 0x000fe4000f8e022f */
[----:B------:R-:W-:-:S12]  /*1580*/  UIMAD UR48, UR4, UR12, UR48 ;  /* 0x0000000c043072a4 */ /* 0x000fd8000f8e0230 */
.L_x_19:
[----:B------:R-:W-:Y:S01]  /*1590*/  UISETP.NE.AND UP0, UPT, UR18, 0x2, UPT ;  /* 0x000000021200788c */ /* 0x000fe2000bf05270 */
[----:B------:R-:W-:Y:S09]  /*15a0*/  BRA.U !UP6, `(.L_x_20) ;  /* 0x000000010e0c7547 */ /* 0x000ff2000b800000 */
[----:B------:R-:W-:Y:S01]  /*15b0*/  UCGABAR_WAIT ;  /* 0x0000000000007dc7 */ /* 0x000fe20008000000 */
[----:B------:R-:W-:Y:S01]  /*15c0*/  CCTL.IVALL ;  /* 0x00000000ff00798f */ /* 0x000fe20002000000 */
[----:B------:R-:W-:Y:S05]  /*15d0*/  BRA `(.L_x_21) ;  /* 0x0000000000047947 */ /* 0x000fea0003800000 */
.L_x_20:
[----:B------:R-:W-:Y:S06]  /*15e0*/  BAR.SYNC.DEFER_BLOCKING 0x0 ;  /* 0x0000000000007b1d */ /* 0x000fec0000010000 */
.L_x_21:
[----:B------:R-:W-:Y:S05]  /*15f0*/  BRA.U UP0, `(.L_x_22) ;  /* 0x00000015008c7547 */ /* 0x000fea000b800000 */
[----:B------:R-:W2:Y:S01]  /*1600*/  LDCU UR6, c[0x0][0x38c] ;  /* 0x00007180ff0677ac */ /* 0x000ea20008000800 */
[----:B------:R-:W-:Y:S01]  /*1610*/  PLOP3.LUT P1, PT, PT, PT, UP3, 0x80, 0x8 ;  /* 0x000000000008781c */ /* 0x000fe20003f2f038 */
[----:B------:R-:W-:Y:S01]  /*1620*/  IMAD.MOV.U32 R12, RZ, RZ, 0x1 ;  /* 0x00000001ff0c7424 */ /* 0x000fe200078e00ff */
[----:B------:R-:W-:Y:S01]  /*1630*/  ISETP.EQ.OR P2, PT, R0, RZ, P3 ;  /* 0x000000ff0000720c */ /* 0x000fe20001f42670 */
[----:B------:R-:W-:Y:S01]  /*1640*/  UISETP.NE.AND UP1, UPT, UR18, URZ, UPT ;  /* 0x000000ff1200728c */ /* 0x000fe2000bf25270 */
[----:B------:R-:W-:Y:S01]  /*1650*/  PLOP3.LUT P1, PT, P1, PT, PT, 0x8, 0x80 ;  /* 0x000000000080781c */ /* 0x000fe20000f2e170 */
[----:B------:R-:W-:Y:S01]  /*1660*/  USEL UR29, URZ, 0x1, UP5 ;  /* 0x00000001ff1d7887 */ /* 0x000fe2000a800000 */
[----:B------:R-:W-:Y:S01]  /*1670*/  CS2R R10, SRZ ;  /* 0x00000000000a7805 */ /* 0x000fe2000001ff00 */
[----:B------:R-:W-:Y:S01]  /*1680*/  IMAD.MOV.U32 R9, RZ, RZ, RZ ;  /* 0x000000ffff097224 */ /* 0x000fe200078e00ff */
[----:B------:R-:W3:Y:S01]  /*1690*/  LDCU UR45, c[0x0][0x370] ;  /* 0x00006e00ff2d77ac */ /* 0x000ee20008000800 */
[----:B------:R-:W-:Y:S01]  /*16a0*/  IMAD.MOV.U32 R8, RZ, RZ, 0x1 ;  /* 0x00000001ff087424 */ /* 0x000fe200078e00ff */
[----:B------:R-:W4:Y:S01]  /*16b0*/  LDCU.64 UR38, c[0x0][0x348] ;  /* 0x00006900ff2677ac */ /* 0x000f220008000a00 */
[----:B------:R-:W-:-:S02]  /*16c0*/  USHF.R.U32.HI UR51, URZ, 0x6, UR23 ;  /* 0x00000006ff337899 */ /* 0x000fc40008011617 */
[----:B--2---:R-:W-:Y:S02]  /*16d0*/  UIADD3 UR5, UPT, UPT, UR6, 0x7f, URZ ;  /* 0x0000007f06057890 */ /* 0x004fe4000fffe0ff */
[----:B------:R-:W-:Y:S02]  /*16e0*/  UIADD3 UR52, UPT, UPT, UR6, 0xfe, URZ ;  /* 0x000000fe06347890 */ /* 0x000fe4000fffe0ff */
[----:B------:R-:W-:Y:S01]  /*16f0*/  USHF.R.S32.HI UR4, URZ, 0x1f, UR5 ;  /* 0x0000001fff047899 */ /* 0x000fe20008011405 */
[----:B------:R-:W2:Y:S03]  /*1700*/  LDCU UR44, c[0x0][0x374] ;  /* 0x00006e80ff2c77ac */ /* 0x000ea60008000800 */
[----:B------:R-:W-:Y:S02]  /*1710*/  ULEA.HI UR4, UR4, UR5, URZ, 0x7 ;  /* 0x0000000504047291 */ /* 0x000fe4000f8f38ff */
[----:B------:R-:W-:-:S02]  /*1720*/  USEL UR29, UR29, 0x2, UP1 ;  /* 0x000000021d1d7887 */ /* 0x000fc40008800000 */
[----:B------:R-:W-:Y:S02]  /*1730*/  USHF.R.S32.HI UR49, URZ, 0x7, UR4 ;  /* 0x00000007ff317899 */ /* 0x000fe40008011404 */
[----:B------:R-:W-:Y:S02]  /*1740*/  UIADD3 UR4, UPT, UPT, UR6, -0x1, URZ ;  /* 0xffffffff06047890 */ /* 0x000fe4000fffe0ff */
[----:B------:R-:W-:Y:S02]  /*1750*/  UISETP.LT.U32.AND UP0, UPT, UR49, 0x7, UPT ;  /* 0x000000073100788c */ /* 0x000fe4000bf01070 */
[----:B------:R-:W-:Y:S02]  /*1760*/  UISETP.GE.U32.AND UP2, UPT, UR4, -0xff, UPT ;  /* 0xffffff010400788c */ /* 0x000fe4000bf46070 */
[----:B------:R-:W-:Y:S01]  /*1770*/  USEL UR46, UR49, 0x7, UP0 ;  /* 0x00000007312e7887 */ /* 0x000fe20008000000 */
[----:B------:R-:W-:-:S03]  /*1780*/  UMOV UR21, URZ ;  /* 0x000000ff00157c82 */ /* 0x000fc60008000000 */
[----:B------:R-:W-:Y:S02]  /*1790*/  UIADD3 UR22, UPT, UPT, UR46, -0x1, URZ ;  /* 0xffffffff2e167890 */ /* 0x000fe4000fffe0ff */
[----:B------:R-:W-:-:S03]  /*17a0*/  UIADD3 UR50, UPT, UPT, UR49, -UR46, URZ ;  /* 0x8000002e31327290 */ /* 0x000fc6000fffe0ff */
[----:B------:R-:W-:-:S04]  /*17b0*/  @UP2 UIADD3 UR22, UPT, UPT, UR46, URZ, URZ ;  /* 0x000000ff2e162290 */ /* 0x000fc8000fffe0ff */
[----:B--234-:R-:W-:-:S12]  /*17c0*/  UIADD3 UR22, UPT, UPT, UR22, 0x1, URZ ;  /* 0x0000000116167890 */ /* 0x01cfd8000fffe0ff */
.L_x_42:
[----:B------:R-:W-:Y:S01]  /*17d0*/  UISETP.NE.AND UP0, UPT, UR42, URZ, UPT ;  /* 0x000000ff2a00728c */ /* 0x000fe2000bf05270 */
[----:B------:R-:W2:Y:S08]  /*17e0*/  S2UR UR42, SR_CgaCtaId ;  /* 0x00000000002a79c3 */ /* 0x000eb00000008800 */
[----:B------:R-:W-:Y:S05]  /*17f0*/  BRA.U UP0, `(.L_x_23) ;  /* 0x0000000100347547 */ /* 0x000fea000b800000 */
[----:B------:R-:W3:Y:S01]  /*1800*/  S2R R0, SR_CgaCtaId ;  /* 0x0000000000007919 */ /* 0x000ee20000008800 */
[----:B------:R-:W-:-:S04]  /*1810*/  MOV R2, 0x400 ;  /* 0x0000040000027802 */ /* 0x000fc80000000f00 */
[----:B---3--:R-:W-:Y:S02]  /*1820*/  LEA R0, R0, R2, 0x18 ;  /* 0x0000000200007211 */ /* 0x008fe400078ec0ff */
[----:B------:R-:W-:-:S03]  /*1830*/  SHF.L.U32 R2, R8, 0x1f, RZ ;  /* 0x0000001f08027819 */ /* 0x000fc600000006ff */
[----:B------:R-:W-:-:S04]  /*1840*/  IMAD R0, R9, 0x8, R0 ;  /* 0x0000000809007824 */ /* 0x000fc800078e0200 */
[----:B------:R-:W3:Y:S02]  /*1850*/  SYNCS.PHASECHK.TRANS64.TRYWAIT P0, [R0+URZ+0x110], R2 ;  /* 0x00011002000075a7 */ /* 0x000ee400080011ff */
[----:B---3--:R-:W-:Y:S05]  /*1860*/  @!P0 BRA `(.L_x_24) ;  /* 0x0000005800888947 */ /* 0x008fea0003800000 */
.L_x_114:
[----:B------:R-:W-:Y:S01]  /*1870*/  VIADD R9, R9, 0x1 ;  /* 0x0000000109097836 */ /* 0x000fe20000000000 */
[----:B------:R3:W-:Y:S04]  /*1880*/  SYNCS.ARRIVE.TRANS64.A1T0 RZ, [R0+URZ+0x100], RZ ;  /* 0x000100ff00ff79a7 */ /* 0x0007e800081000ff */
[----:B------:R-:W-:-:S04]  /*1890*/  ISETP.NE.AND P0, PT, R9, 0x2, PT ;  /* 0x000000020900780c */ /* 0x000fc80003f05270 */
[----:B------:R-:W-:Y:S02]  /*18a0*/  SEL R9, R9, RZ, P0 ;  /* 0x000000ff09097207 */ /* 0x000fe40000000000 */
[----:B---3--:R-:W-:-:S04]  /*18b0*/  SEL R0, RZ, 0x1, P0 ;  /* 0x00000001ff007807 */ /* 0x008fc80000000000 */
[----:B------:R-:W-:-:S07]  /*18c0*/  LOP3.LUT R8, R8, R0, RZ, 0x3c, !PT ;  /* 0x0000000008087212 */ /* 0x000fce00078e3cff */
.L_x_23:
[----:B------:R-:W-:Y:S01]  /*18d0*/  UMOV UR13, 0x400 ;  /* 0x00000400000d7882 */ /* 0x000fe20000000000 */
[----:B------:R-:W-:Y:S01]  /*18e0*/  SHF.L.U32 R0, R12, 0x1f, RZ ;  /* 0x0000001f0c007819 */ /* 0x000fe200000006ff */
[----:B--2---:R-:W-:Y:S02]  /*18f0*/  ULEA UR13, UR42, UR13, 0x18 ;  /* 0x0000000d2a0d7291 */ /* 0x004fe4000f8ec0ff */
[----:B------:R-:W-:Y:S02]  /*1900*/  UISETP.GE.U32.AND UP0, UPT, UR52, 0xff, UPT ;  /* 0x000000ff3400788c */ /* 0x000fe4000bf06070 */
[----:B------:R-:W-:Y:S02]  /*1910*/  ULEA UR4, UR21, UR13, 0x3 ;  /* 0x0000000d15047291 */ /* 0x000fe4000f8e18ff */
[----:B------:R-:W-:Y:S02]  /*1920*/  USHF.L.U32 UR35, UR48, 0x6, URZ ;  /* 0x0000000630237899 */ /* 0x000fe400080006ff */
[----:B------:R-:W-:Y:S01]  /*1930*/  UIMAD UR19, UR47, 0x30, UR51 ;  /* 0x000000302f1378a4 */ /* 0x000fe2000f8e0233 */
[----:B------:R-:W-:-:S04]  /*1940*/  UMOV UR14, URZ ;  /* 0x000000ff000e7c82 */ /* 0x000fc80008000000 */
[----:B------:R2:W3:Y:S01]  /*1950*/  SYNCS.PHASECHK.TRANS64.TRYWAIT P0, [UR4+0x38], R0 ;  /* 0x00003800ff0075a7 */ /* 0x0004e20008001104 */
[----:B------:R-:W-:Y:S06]  /*1960*/  BRA.U !UP0, `(.L_x_25) ;  /* 0x0000000108f07547 */ /* 0x000fec000b800000 */
[----:B------:R-:W-:Y:S01]  /*1970*/  UMOV UR15, URZ ;  /* 0x000000ff000f7c82 */ /* 0x000fe20008000000 */
[----:B------:R-:W-:-:S05]  /*1980*/  UMOV UR4, UR21 ;  /* 0x0000001500047c82 */ /* 0x000fca0008000000 */
.L_x_31:
[----:B------:R-:W-:Y:S01]  /*1990*/  ULEA UR33, UR4, UR13, 0x3 ;  /* 0x0000000d04217291 */ /* 0x000fe2000f8e18ff */
[----:B---3--:R-:W-:Y:S01]  /*19a0*/  @!P3 MOV R2, 0x7000 ;  /* 0x000070000002b802 */ /* 0x008fe20000000f00 */
[----:B-1-3--:R-:W-:Y:S10]  /*19b0*/  @P0 BRA `(.L_x_26) ;  /* 0x00000000000c0947 */ /* 0x00aff40003800000 */
[----:B------:R-:W-:-:S04]  /*19c0*/  SHF.L.U32 R3, R12, 0x1f, RZ ;  /* 0x0000001f0c037819 */ /* 0x000fc800000006ff */
[----:B------:R-:W3:Y:S02]  /*19d0*/  SYNCS.PHASECHK.TRANS64.TRYWAIT P0, [UR33+0x38], R3 ;  /* 0x00003803ff0075a7 */ /* 0x000ee40008001121 */
[----:B---3--:R-:W-:Y:S05]  /*19e0*/  @!P0 BRA `(.L_x_27) ;  /* 0x00000058003c8947 */ /* 0x008fea0003800000 */
.L_x_26:
[----:B------:R3:W-:Y:S01]  /*19f0*/  @!P3 SYNCS.ARRIVE.TRANS64 RZ, [UR33], R2 ;  /* 0x00000002ffffb9a7 */ /* 0x0007e20008000021 */
[----:B------:R-:W-:-:S04]  /*1a00*/  ULOP3.LUT UR5, UR29, 0x2, URZ, 0xfc, !UPT ;  /* 0x000000021d057892 */ /* 0x000fc8000f8efcff */
[----:B------:R-:W-:-:S09]  /*1a10*/  UISETP.NE.AND UP0, UPT, UR5, 0x2, UPT ;  /* 0x000000020500788c */ /* 0x000fd2000bf05270 */
[----:B------:R-:W-:Y:S05]  /*1a20*/  BRA.U UP0, `(.L_x_28) ;  /* 0x0000000100047547 */ /* 0x000fea000b800000 */
[----:B-1----:R-:W-:Y:S05]  /*1a30*/  BPT.TRAP 0x1 ;  /* 0x000000040000795c */ /* 0x002fea0000300000 */
.L_x_28:
[----:B------:R-:W-:Y:S04]  /*1a40*/  BSSY.RECONVERGENT B0, `(.L_x_29) ;  /* 0x0000003000007945 */ /* 0x000fe80003800200 */
[----:B------:R-:W-:Y:S05]  /*1a50*/  @P2 BRA `(.L_x_30) ;  /* 0x0000000000042947 */ /* 0x000fea0003800000 */
[----:B-1----:R-:W-:Y:S05]  /*1a60*/  BPT.TRAP 0x1 ;  /* 0x000000040000795c */ /* 0x002fea0000300000 */
.L_x_30:
[----:B-1----:R-:W-:Y:S05]  /*1a70*/  BSYNC.RECONVERGENT B0 ;  /* 0x0000000000007941 */ /* 0x002fea0003800200 */
.L_x_29:
[----:B------:R-:W-:Y:S02]  /*1a80*/  UIADD3 UR5, UPT, UPT, UR4, 0x1, URZ ;  /* 0x0000000104057890 */ /* 0x000fe4000fffe0ff */
[----:B------:R-:W-:Y:S02]  /*1a90*/  ULEA UR24, UR4, UR13, 0xe ;  /* 0x0000000d04187291 */ /* 0x000fe4000f8e70ff */
[----:B------:R-:W-:Y:S02]  /*1aa0*/  UISETP.NE.AND UP0, UPT, UR5, 0x7, UPT ;  /* 0x000000070500788c */ /* 0x000fe4000bf05270 */
[----:B------:R-:W-:Y:S02]  /*1ab0*/  UIMAD UR8, UR4, 0x1800, UR23 ;  /* 0x00001800040878a4 */ /* 0x000fe4000f8e0217 */
[----:B------:R-:W-:Y:S02]  /*1ac0*/  USEL UR6, URZ, 0x1, UP0 ;  /* 0x00000001ff067887 */ /* 0x000fe40008000000 */
[----:B------:R-:W-:-:S02]  /*1ad0*/  USEL UR21, UR5, URZ, UP0 ;  /* 0x000000ff05157287 */ /* 0x000fc40008000000 */
[----:B------:R-:W-:Y:S02]  /*1ae0*/  UIADD3 UR4, UP0, UPT, UR38, 0x180, URZ ;  /* 0x0000018026047890 */ /* 0x000fe4000ff1e0ff */
[----:B------:R-:W-:Y:S01]  /*1af0*/  ULEA UR5, UR21, UR13, 0x3 ;  /* 0x0000000d15057291 */ /* 0x000fe2000f8e18ff */
[----:B------:R-:W-:Y:S01]  /*1b00*/  LOP3.LUT R12, R12, UR6, RZ, 0x3c, !PT ;  /* 0x000000060c0c7c12 */ /* 0x000fe2000f8e3cff */
[----:B------:R-:W-:Y:S02]  /*1b10*/  USHF.L.U32 UR34, UR15, 0x7, URZ ;  /* 0x000000070f227899 */ /* 0x000fe400080006ff */
[----:B------:R-:W-:Y:S01]  /*1b20*/  UIADD3 UR15, UPT, UPT, UR15, 0x1, URZ ;  /* 0x000000010f0f7890 */ /* 0x000fe2000fffe0ff */
[----:B--2---:R-:W-:Y:S01]  /*1b30*/  SHF.L.U32 R0, R12, 0x1f, RZ ;  /* 0x0000001f0c007819 */ /* 0x004fe200000006ff */
[----:B------:R-:W-:Y:S02]  /*1b40*/  UIADD3 UR6, UP1, UPT, UR38, 0x80, URZ ;  /* 0x0000008026067890 */ /* 0x000fe4000ff3e0ff */
[----:B------:R-:W-:Y:S01]  /*1b50*/  ULEA UR8, UR8, UR13, 0x1 ;  /* 0x0000000d08087291 */ /* 0x000fe2000f8e08ff */
[----:B------:R4:W1:Y:S01]  /*1b60*/  SYNCS.PHASECHK.TRANS64.TRYWAIT P0, [UR5+0x38], R0 ;  /* 0x00003800ff0075a7 */ /* 0x0008620008001105 */
[----:B------:R-:W-:-:S02]  /*1b70*/  UIADD3.X UR5, UPT, UPT, URZ, UR39, URZ, UP0, !UPT ;  /* 0x00000027ff057290 */ /* 0x000fc400087fe4ff */
[----:B------:R-:W-:Y:S02]  /*1b80*/  UISETP.NE.AND UP0, UPT, UR15, UR22, UPT ;  /* 0x000000160f00728c */ /* 0x000fe4000bf05270 */
[----:B------:R-:W-:Y:S02]  /*1b90*/  UIADD3.X UR7, UPT, UPT, URZ, UR39, URZ, UP1, !UPT ;  /* 0x00000027ff077290 */ /* 0x000fe40008ffe4ff */
[----:B------:R-:W-:Y:S02]  /*1ba0*/  UIADD3 UR32, UPT, UPT, UR24, 0x3300, URZ ;  /* 0x0000330018207890 */ /* 0x000fe4000fffe0ff */
[----:B------:R-:W-:Y:S02]  /*1bb0*/  UIADD3 UR26, UPT, UPT, UR34, 0x40, URZ ;  /* 0x00000040221a7890 */ /* 0x000fe4000fffe0ff */
[----:B------:R-:W-:Y:S02]  /*1bc0*/  UIADD3 UR24, UPT, UPT, UR24, 0x5300, URZ ;  /* 0x0000530018187890 */ /* 0x000fe4000fffe0ff */
[----:B------:R-:W-:-:S02]  /*1bd0*/  UIADD3 UR16, UPT, UPT, UR8, 0x1f300, URZ ;  /* 0x0001f30008107890 */ /* 0x000fc4000fffe0ff */
[----:B------:R-:W-:Y:S01]  /*1be0*/  UIADD3 UR8, UPT, UPT, UR8, 0x20b00, URZ ;  /* 0x00020b0008087890 */ /* 0x000fe2000fffe0ff */
[----:B------:R-:W-:Y:S01]  /*1bf0*/  UMOV UR30, 0x0 ;  /* 0x00000000001e7882 */ /* 0x000fe20000000000 */
[----:B------:R-:W-:Y:S01]  /*1c00*/  UMOV UR31, 0x10000000 ;  /* 0x10000000001f7882 */ /* 0x000fe20000000000 */
[----:B------:R-:W-:Y:S01]  /*1c10*/  UMOV UR25, UR33 ;  /* 0x0000002100197c82 */ /* 0x000fe20008000000 */
[----:B------:R-:W-:Y:S01]  /*1c20*/  UMOV UR27, UR35 ;  /* 0x00000023001b7c82 */ /* 0x000fe20008000000 */
[----:B------:R-:W-:Y:S01]  /*1c30*/  UMOV UR28, UR36 ;  /* 0x00000024001c7c82 */ /* 0x000fe20008000000 */
[----:B------:R-:W-:Y:S01]  /*1c40*/  UMOV UR14, 0x30000 ;  /* 0x00030000000e7882 */ /* 0x000fe20000000000 */
[----:B------:R-:W-:Y:S01]  /*1c50*/  UMOV UR17, UR33 ;  /* 0x0000002100117c82 */ /* 0x000fe20008000000 */
[----:B------:R-:W-:Y:S01]  /*1c60*/  UMOV UR20, UR36 ;  /* 0x0000002400147c82 */ /* 0x000fe20008000000 */
[----:B------:R-:W-:Y:S01]  /*1c70*/  UMOV UR18, UR34 ;  /* 0x0000002200127c82 */ /* 0x000fe20008000000 */
[----:B------:R-:W-:Y:S01]  /*1c80*/  UTMALDG.3D [UR32], [UR6], desc[UR30] ;  /* 0x00001e20060075b4 */ /* 0x000fe20008011000 */
[----:B------:R-:W-:Y:S01]  /*1c90*/  UMOV UR11, UR19 ;  /* 0x00000013000b7c82 */ /* 0x000fe20008000000 */
[----:B------:R-:W-:Y:S01]  /*1ca0*/  UMOV UR12, UR36 ;  /* 0x00000024000c7c82 */ /* 0x000fe20008000000 */
[----:B------:R-:W-:Y:S01]  /*1cb0*/  UMOV UR9, UR33 ;  /* 0x0000002100097c82 */ /* 0x000fe20008000000 */
[----:B------:R-:W-:Y:S01]  /*1cc0*/  UMOV UR10, UR26 ;  /* 0x0000001a000a7c82 */ /* 0x000fe20008000000 */
[----:B------:R-:W-:Y:S01]  /*1cd0*/  UTMALDG.3D [UR24], [UR6], desc[UR30] ;  /* 0x00001e18060075b4 */ /* 0x000fe20008011000 */
[----:B------:R-:W-:Y:S01]  /*1ce0*/  UTMALDG.3D.MULTICAST [UR16], [UR4], UR14, desc[UR30] ;  /* 0x00001e10040073b4 */ /* 0x000fe2000801180e */
[----:B------:R2:W-:Y:S02]  /*1cf0*/  UTMALDG.3D.MULTICAST [UR8], [UR4], UR14, desc[UR30] ;  /* 0x00001e08040073b4 */ /* 0x0005e4000801180e */
[----:B--2---:R-:W-:Y:S01]  /*1d00*/  UMOV UR14, UR22 ;  /* 0x00000016000e7c82 */ /* 0x004fe20008000000 */
[----:B------:R-:W-:Y:S01]  /*1d10*/  UMOV UR4, UR21 ;  /* 0x0000001500047c82 */ /* 0x000fe20008000000 */
[----:B----4-:R-:W-:Y:S05]  /*1d20*/  BRA.U UP0, `(.L_x_31) ;  /* 0xfffffffd00187547 */ /* 0x010fea000b83ffff */
.L_x_25:
[----:B------:R-:W-:Y:S01]  /*1d30*/  ULEA UR4, UR21, UR13, 0x3 ;  /* 0x0000000d15047291 */ /* 0x000fe2000f8e18ff */
[----:B--2---:R-:W-:Y:S01]  /*1d40*/  SHF.L.U32 R0, R12, 0x1f, RZ ;  /* 0x0000001f0c007819 */ /* 0x004fe200000006ff */
[----:B------:R-:W-:Y:S01]  /*1d50*/  @!P1 SYNCS.ARRIVE.TRANS64.A1T0 RZ, [UR13+0x98], RZ ;  /* 0x000098ffffff99a7 */ /* 0x000fe2000810000d */
[----:B------:R-:W-:-:S06]  /*1d60*/  UISETP.GT.AND UP0, UPT, UR49, UR46, UPT ;  /* 0x0000002e3100728c */ /* 0x000fcc000bf04270 */
[----:B-1-3--:R1:W2:Y:S03]  /*1d70*/  SYNCS.PHASECHK.TRANS64.TRYWAIT P0, [UR4+0x38], R0 ;  /* 0x00003800ff0075a7 */ /* 0x00a2a60008001104 */
[----:B------:R-:W-:Y:S05]  /*1d80*/  BRA.U !UP0, `(.L_x_32) ;  /* 0x0000000108ec7547 */ /* 0x000fea000b800000 */
[----:B------:R-:W-:Y:S01]  /*1d90*/  UIADD3 UR15, UPT, UPT, UR50, UR14, URZ ;  /* 0x0000000e320f7290 */ /* 0x000fe2000fffe0ff */
[----:B------:R-:W-:-:S11]  /*1da0*/  UMOV UR4, UR21 ;  /* 0x0000001500047c82 */ /* 0x000fd60008000000 */
.L_x_38:
[----:B------:R-:W-:Y:S01]  /*1db0*/  ULEA UR33, UR4, UR13, 0x3 ;  /* 0x0000000d04217291 */ /* 0x000fe2000f8e18ff */
[----:B--2---:R-:W-:Y:S01]  /*1dc0*/  @!P3 MOV R2, 0x7000 ;  /* 0x000070000002b802 */ /* 0x004fe20000000f00 */
[----:B--2-4-:R-:W-:Y:S10]  /*1dd0*/  @P0 BRA `(.L_x_33) ;  /* 0x00000000000c0947 */ /* 0x014ff40003800000 */
[----:B------:R-:W-:-:S04]  /*1de0*/  SHF.L.U32 R3, R12, 0x1f, RZ ;  /* 0x0000001f0c037819 */ /* 0x000fc800000006ff */
[----:B------:R-:W2:Y:S02]  /*1df0*/  SYNCS.PHASECHK.TRANS64.TRYWAIT P0, [UR33+0x38], R3 ;  /* 0x00003803ff0075a7 */ /* 0x000ea40008001121 */
[----:B--2---:R-:W-:Y:S05]  /*1e00*/  @!P0 BRA `(.L_x_34) ;  /* 0x00000054004c8947 */ /* 0x004fea0003800000 */
.L_x_33:
[----:B------:R2:W-:Y:S01]  /*1e10*/  @!P3 SYNCS.ARRIVE.TRANS64 RZ, [UR33], R2 ;  /* 0x00000002ffffb9a7 */ /* 0x0005e20008000021 */
[----:B------:R-:W-:-:S04]  /*1e20*/  ULOP3.LUT UR5, UR29, 0x2, URZ, 0xfc, !UPT ;  /* 0x000000021d057892 */ /* 0x000fc8000f8efcff */
[----:B------:R-:W-:-:S09]  /*1e30*/  UISETP.NE.AND UP0, UPT, UR5, 0x2, UPT ;  /* 0x000000020500788c */ /* 0x000fd2000bf05270 */
[----:B------:R-:W-:Y:S05]  /*1e40*/  BRA.U UP0, `(.L_x_35) ;  /* 0x0000000100047547 */ /* 0x000fea000b800000 */
[----:B------:R-:W-:Y:S05]  /*1e50*/  BPT.TRAP 0x1 ;  /* 0x000000040000795c */ /* 0x000fea0000300000 */
.L_x_35:
[----:B------:R-:W-:Y:S04]  /*1e60*/  BSSY.RECONVERGENT B0, `(.L_x_36) ;  /* 0x0000003000007945 */ /* 0x000fe80003800200 */
[----:B------:R-:W-:Y:S05]  /*1e70*/  @P2 BRA `(.L_x_37) ;  /* 0x0000000000042947 */ /* 0x000fea0003800000 */
[----:B------:R-:W-:Y:S05]  /*1e80*/  BPT.TRAP 0x1 ;  /* 0x000000040000795c */ /* 0x000fea0000300000 */
.L_x_37:
[----:B------:R-:W-:Y:S05]  /*1e90*/  BSYNC.RECONVERGENT B0 ;  /* 0x0000000000007941 */ /* 0x000fea0003800200 */
.L_x_36:
        /* <DEDUP_REMOVED lines=11> */
[----:B-1----:R-:W-:Y:S01]  /*1f50*/  SHF.L.U32 R0, R12, 0x1f, RZ ;  /* 0x0000001f0c007819 */ /* 0x002fe200000006ff */
[----:B------:R-:W-:Y:S02]  /*1f60*/  UIADD3 UR6, UP1, UPT, UR38, 0x80, URZ ;  /* 0x0000008026067890 */ /* 0x000fe4000ff3e0ff */
[----:B------:R-:W-:Y:S01]  /*1f70*/  ULEA UR8, UR8, UR13, 0x1 ;  /* 0x0000000d08087291 */ /* 0x000fe2000f8e08ff */
[----:B------:R3:W4:Y:S01]  /*1f80*/  SYNCS.PHASECHK.TRANS64.TRYWAIT P0, [UR5+0x38], R0 ;  /* 0x00003800ff0075a7 */ /* 0x0007220008001105 */
        /* <DEDUP_REMOVED lines=16> */
[----:B------:R-:W-:Y:S01]  /*2090*/  UTMALDG.3D [UR32], [UR6], desc[UR30] ;  /* 0x00001e20060075b4 */ /* 0x000fe20008011000 */
[----:B------:R-:W-:Y:S01]  /*20a0*/  UMOV UR18, UR34 ;  /* 0x0000002200127c82 */ /* 0x000fe20008000000 */
[----:B------:R-:W-:Y:S01]  /*20b0*/  UMOV UR11, UR19 ;  /* 0x00000013000b7c82 */ /* 0x000fe20008000000 */
[----:B------:R-:W-:Y:S01]  /*20c0*/  UMOV UR12, UR36 ;  /* 0x00000024000c7c82 */ /* 0x000fe20008000000 */
[----:B------:R-:W-:Y:S01]  /*20d0*/  UMOV UR9, UR33 ;  /* 0x0000002100097c82 */ /* 0x000fe20008000000 */
[----:B------:R-:W-:Y:S01]  /*20e0*/  UMOV UR10, UR26 ;  /* 0x0000001a000a7c82 */ /* 0x000fe20008000000 */
[----:B------:R-:W-:Y:S01]  /*20f0*/  UTMALDG.3D [UR24], [UR6], desc[UR30] ;  /* 0x00001e18060075b4 */ /* 0x000fe20008011000 */
[----:B------:R-:W-:Y:S01]  /*2100*/  UTMALDG.3D.MULTICAST [UR16], [UR4], UR37, desc[UR30] ;  /* 0x00001e10040073b4 */ /* 0x000fe20008011825 */
[----:B------:R1:W-:Y:S02]  /*2110*/  UTMALDG.3D.MULTICAST [UR8], [UR4], UR37, desc[UR30] ;  /* 0x00001e08040073b4 */ /* 0x0003e40008011825 */
[----:B-1----:R-:W-:Y:S01]  /*2120*/  UMOV UR4, UR21 ;  /* 0x0000001500047c82 */ /* 0x002fe20008000000 */
[----:B---3--:R-:W-:Y:S05]  /*2130*/  BRA.U UP0, `(.L_x_38) ;  /* 0xfffffffd001c7547 */ /* 0x008fea000b83ffff */
.L_x_32:
[C---:B------:R-:W-:Y:S01]  /*2140*/  LEA R3, R11.reuse, UR13, 0x3 ;  /* 0x0000000d0b037c11 */ /* 0x040fe2000f8e18ff */
[----:B------:R-:W-:Y:S01]  /*2150*/  NOP ;  /* 0x0000000000007918 */ /* 0x000fe20000000000 */
[----:B-1----:R-:W-:Y:S02]  /*2160*/  SHF.L.U32 R0, R10, 0x1f, RZ ;  /* 0x0000001f0a007819 */ /* 0x002fe400000006ff */
[----:B------:R-:W-:Y:S02]  /*2170*/  LEA R4, R11, UR13, 0x4 ;  /* 0x0000000d0b047c11 */ /* 0x000fe4000f8e20ff */
[----:B--2-4-:R-:W1:Y:S02]  /*2180*/  SYNCS.PHASECHK.TRANS64.TRYWAIT P0, [R3+URZ+0xa0], R0 ;  /* 0x0000a000030075a7 */ /* 0x014e6400080011ff */
[----:B-1----:R-:W-:Y:S05]  /*2190*/  @!P0 BRA `(.L_x_39) ;  /* 0x0000005000808947 */ /* 0x002fea0003800000 */
.L_x_117:
[----:B------:R-:W2:Y:S01]  /*21a0*/  LDS.128 R4, [R4+0x130] ;  /* 0x0001300004047984 */ /* 0x000ea20000000c00 */
[----:B------:R-:W-:Y:S01]  /*21b0*/  UISETP.GE.AND UP0, UPT, UR43, 0x1, UPT ;  /* 0x000000012b00788c */ /* 0x000fe2000bf06270 */
[----:B------:R-:W-:Y:S01]  /*21c0*/  @!PT LDS RZ, [RZ] ;  /* 0x00000000fffff984 */ /* 0x000fe20000000800 */
[----:B------:R-:W-:Y:S01]  /*21d0*/  @!PT LDS RZ, [RZ] ;  /* 0x00000000fffff984 */ /* 0x000fe20000000800 */
[----:B------:R-:W-:Y:S01]  /*21e0*/  @!PT LDS RZ, [RZ] ;  /* 0x00000000fffff984 */ /* 0x000fe20000000800 */
[----:B------:R-:W-:Y:S01]  /*21f0*/  @!PT LDS RZ, [RZ] ;  /* 0x00000000fffff984 */ /* 0x000fe20000000800 */
[----:B------:R3:W-:Y:S06]  /*2200*/  MEMBAR.ALL.CTA ;  /* 0x0000000000007992 */ /* 0x0007ec0000008000 */
[----:B---3--:R-:W3:Y:S01]  /*2210*/  FENCE.VIEW.ASYNC.S ;  /* 0x00000000000073c6 */ /* 0x008ee20000000000 */
[----:B--2---:R-:W-:-:S13]  /*2220*/  LOP3.LUT P0, RZ, R6, 0x1, RZ, 0xc0, !PT ;  /* 0x0000000106ff7812 */ /* 0x004fda000780c0ff */
[----:B---3--:R-:W-:Y:S01]  /*2230*/  VOTEU.ANY UP1, P0 ;  /* 0x0000000000ff7886 */ /* 0x008fe20000020100 */
[----:B------:R-:W-:-:S13]  /*2240*/  PLOP3.LUT P0, PT, PT, PT, UP1, 0x80, 0x8 ;  /* 0x000000000008781c */ /* 0x000fda0003f0f018 */
[----:B-1----:R-:W-:Y:S02]  /*2250*/  @P0 LOP3.LUT R0, R5, 0xffff, RZ, 0xc0, !PT ;  /* 0x0000ffff05000812 */ /* 0x002fe400078ec0ff */
[----:B------:R-:W-:Y:S02]  /*2260*/  @P0 MOV R2, R4 ;  /* 0x0000000400020202 */ /* 0x000fe40000000f00 */
[----:B------:R-:W-:Y:S01]  /*2270*/  @P0 R2UR UR5, R0 ;  /* 0x00000000000502ca */ /* 0x000fe200000e0000 */
[----:B------:R-:W-:Y:S01]  /*2280*/  VIADD R0, R3, 0xb0 ;  /* 0x000000b003007836 */ /* 0x000fe20000000000 */
[----:B------:R-:W-:Y:S02]  /*2290*/  @P0 SHF.R.U32.HI R4, RZ, 0x10, R5 ;  /* 0x00000010ff040819 */ /* 0x000fe40000011605 */
[----:B------:R-:W-:Y:S02]  /*22a0*/  @P0 R2UR UR6, R2 ;  /* 0x00000000020602ca */ /* 0x000fe400000e0000 */
[----:B------:R-:W-:-:S02]  /*22b0*/  PRMT R0, RZ, 0x654, R0 ;  /* 0x00000654ff007816 */ /* 0x000fc40000000000 */
[----:B------:R-:W-:Y:S02]  /*22c0*/  @P0 R2UR UR4, R4 ;  /* 0x00000000040402ca */ /* 0x000fe400000e0000 */
[----:B------:R1:W-:Y:S03]  /*22d0*/  SYNCS.ARRIVE.TRANS64.RED.A1T0 RZ, [R0+URZ], RZ ;  /* 0x000000ff00ff79a7 */ /* 0x0003e600081004ff */
[----:B------:R-:W-:-:S04]  /*22e0*/  @UP1 UMOV UR40, UR5 ;  /* 0x0000000500281c82 */ /* 0x000fc80008000000 */
[----:B------:R-:W-:-:S04]  /*22f0*/  @UP1 UMOV UR41, UR6 ;  /* 0x0000000600291c82 */ /* 0x000fc80008000000 */
[----:B------:R-:W-:Y:S01]  /*2300*/  @UP1 UMOV UR36, UR4 ;  /* 0x0000000400241c82 */ /* 0x000fe20008000000 */
[----:B------:R-:W-:Y:S05]  /*2310*/  BRA.U !UP0, `(.L_x_40) ;  /* 0x0000000108d47547 */ /* 0x000fea000b800000 */
[----:B------:R-:W2:Y:S01]  /*2320*/  LDCU.128 UR16, c[0x0][0xb10] ;  /* 0x00016200ff1077ac */ /* 0x000ea20008000c00 */
[----:B------:R-:W3:Y:S01]  /*2330*/  LDCU UR12, c[0x0][0xb20] ;  /* 0x00016400ff0c77ac */ /* 0x000ee20008000800 */
[----:B------:R-:W4:Y:S01]  /*2340*/  LDCU UR20, c[0x0][0xb0c] ;  /* 0x00016180ff1477ac */ /* 0x000f220008000800 */
[----:B------:R-:W1:Y:S01]  /*2350*/  LDCU.64 UR8, c[0x0][0xb28] ;  /* 0x00016500ff0877ac */ /* 0x000e620008000a00 */
[----:B------:R-:W-:Y:S02]  /*2360*/  UISETP.NE.AND UP3, UPT, UR43, 0x1, UPT ;  /* 0x000000012b00788c */ /* 0x000fe4000bf65270 */
[----:B--2---:R-:W-:Y:S02]  /*2370*/  UIMAD.WIDE.U32 UR6, UR44, UR19, URZ ;  /* 0x000000132c0672a5 */ /* 0x004fe4000f8e00ff */
[----:B------:R-:W-:Y:S02]  /*2380*/  UIMAD.WIDE.U32 UR4, UR45, UR16, URZ ;  /* 0x000000102d0472a5 */ /* 0x000fe4000f8e00ff */
[----:B------:R-:W-:-:S02]  /*2390*/  UISETP.NE.AND UP0, UPT, UR18, 0x1, UPT ;  /* 0x000000011200788c */ /* 0x000fc4000bf05270 */
[----:B------:R-:W-:Y:S01]  /*23a0*/  UIMAD.WIDE.U32 UR24, UR40, UR19, URZ ;  /* 0x00000013281872a5 */ /* 0x000fe2000f8e00ff */
[----:B------:R-:W-:Y:S02]  /*23b0*/  UMOV UR6, UR7 ;  /* 0x0000000700067c82 */ /* 0x000fe40008000000 */
[----:B------:R-:W-:Y:S01]  /*23c0*/  UMOV UR4, UR5 ;  /* 0x0000000500047c82 */ /* 0x000fe20008000000 */
[----:B---3--:R-:W-:Y:S02]  /*23d0*/  USHF.R.U32.HI UR6, URZ, UR12, UR6 ;  /* 0x0000000cff067299 */ /* 0x008fe40008011606 */
[----:B----4-:R-:W-:Y:S02]  /*23e0*/  UISETP.NE.AND UP2, UPT, UR20, 0x1, UPT ;  /* 0x000000011400788c */ /* 0x010fe4000bf45270 */
[----:B------:R-:W-:Y:S02]  /*23f0*/  USHF.R.U32.HI UR4, URZ, UR17, UR4 ;  /* 0x00000011ff047299 */ /* 0x000fe40008011604 */
[----:B------:R-:W-:-:S02]  /*2400*/  USEL UR5, UR44, UR6, !UP0 ;  /* 0x000000062c057287 */ /* 0x000fc4000c000000 */
[----:B------:R-:W-:Y:S02]  /*2410*/  USEL UR6, UR45, UR4, !UP2 ;  /* 0x000000042d067287 */ /* 0x000fe4000d000000 */
[----:B-1----:R-:W-:Y:S01]  /*2420*/  UIMAD.WIDE.U32 UR10, UR5, UR8, URZ ;  /* 0x00000008050a72a5 */ /* 0x002fe2000f8e00ff */
[----:B------:R-:W-:Y:S01]  /*2430*/  UMOV UR4, UR25 ;  /* 0x0000001900047c82 */ /* 0x000fe20008000000 */
[----:B------:R-:W-:Y:S02]  /*2440*/  UIMAD.WIDE.U32 UR14, UR41, UR16, URZ ;  /* 0x00000010290e72a5 */ /* 0x000fe4000f8e00ff */
[----:B------:R-:W-:-:S03]  /*2450*/  UIMAD.WIDE.U32 UR24, UR6, UR8, URZ ;  /* 0x00000008061872a5 */ /* 0x000fc6000f8e00ff */
[----:B------:R-:W-:Y:S01]  /*2460*/  UMOV UR10, UR11 ;  /* 0x0000000b000a7c82 */ /* 0x000fe20008000000 */
[----:B------:R-:W-:Y:S02]  /*2470*/  USHF.R.U32.HI UR4, URZ, UR12, UR4 ;  /* 0x0000000cff047299 */ /* 0x000fe40008011604 */
[----:B------:R-:W-:Y:S01]  /*2480*/  @UP3 USHF.R.U32.HI UR5, URZ, UR9, UR10 ;  /* 0x00000009ff053299 */ /* 0x000fe2000801160a */
[----:B------:R-:W-:Y:S01]  /*2490*/  UMOV UR14, UR15 ;  /* 0x0000000f000e7c82 */ /* 0x000fe20008000000 */
[----:B------:R-:W-:Y:S01]  /*24a0*/  UMOV UR24, UR25 ;  /* 0x0000001900187c82 */ /* 0x000fe20008000000 */
[----:B------:R-:W-:Y:S02]  /*24b0*/  USHF.R.U32.HI UR17, URZ, UR17, UR14 ;  /* 0x00000011ff117299 */ /* 0x000fe4000801160e */
[----:B------:R-:W-:Y:S02]  /*24c0*/  USEL UR4, UR40, UR4, !UP0 ;  /* 0x0000000428047287 */ /* 0x000fe4000c000000 */
[----:B------:R-:W-:-:S02]  /*24d0*/  @UP3 USHF.R.U32.HI UR6, URZ, UR9, UR24 ;  /* 0x00000009ff063299 */ /* 0x000fc40008011618 */
[----:B------:R-:W-:Y:S02]  /*24e0*/  UIMAD UR7, UR43, UR5, URZ ;  /* 0x000000052b0772a4 */ /* 0x000fe4000f8e02ff */
[----:B------:R-:W-:Y:S02]  /*24f0*/  USEL UR5, UR41, UR17, !UP2 ;  /* 0x0000001129057287 */ /* 0x000fe4000d000000 */
[----:B------:R-:W-:Y:S02]  /*2500*/  UIMAD UR10, UR43, UR6, URZ ;  /* 0x000000062b0a72a4 */ /* 0x000fe4000f8e02ff */
[----:B------:R-:W-:Y:S02]  /*2510*/  UISETP.GE.AND UP0, UPT, UR4, UR7, UPT ;  /* 0x000000070400728c */ /* 0x000fe4000bf06270 */
[----:B------:R-:W-:Y:S02]  /*2520*/  UIMAD.WIDE.U32 UR14, UR4, UR8, URZ ;  /* 0x00000008040e72a5 */ /* 0x000fe4000f8e00ff */
[----:B------:R-:W-:-:S02]  /*2530*/  UISETP.GE.OR UP0, UPT, UR5, UR10, UP0 ;  /* 0x0000000a0500728c */ /* 0x000fc40008706670 */
[----:B------:R-:W-:Y:S02]  /*2540*/  UIMAD.WIDE.U32 UR10, UR5, UR8, URZ ;  /* 0x00000008050a72a5 */ /* 0x000fe4000f8e00ff */
[----:B------:R-:W-:Y:S01]  /*2550*/  UIADD3 UR12, UPT, UPT, -UR4, URZ, URZ ;  /* 0x000000ff040c7290 */ /* 0x000fe2000fffe1ff */
[----:B------:R-:W-:Y:S01]  /*2560*/  UMOV UR8, UR15 ;  /* 0x0000000f00087c82 */ /* 0x000fe20008000000 */
[----:B------:R-:W-:Y:S02]  /*2570*/  UIADD3 UR10, UPT, UPT, -UR5, URZ, URZ ;  /* 0x000000ff050a7290 */ /* 0x000fe4000fffe1ff */
[----:B------:R-:W-:-:S03]  /*2580*/  USHF.R.U32.HI UR8, URZ, UR9, UR8 ;  /* 0x00000009ff087299 */ /* 0x000fc60008011608 */
[----:B------:R-:W-:Y:S01]  /*2590*/  @!UP0 UMOV UR7, UR11 ;  /* 0x0000000b00078c82 */ /* 0x000fe20008000000 */
[----:B------:R-:W-:Y:S02]  /*25a0*/  UIMAD UR12, UR18, UR12, UR40 ;  /* 0x0000000c120c72a4 */ /* 0x000fe4000f8e0228 */
[----:B------:R-:W-:Y:S02]  /*25b0*/  USEL UR8, UR4, UR8, !UP3 ;  /* 0x0000000804087287 */ /* 0x000fe4000d800000 */
[----:B------:R-:W-:Y:S02]  /*25c0*/  @!UP0 USHF.R.U32.HI UR7, URZ, UR9, UR7 ;  /* 0x00000009ff078299 */ /* 0x000fe40008011607 */
[----:B------:R-:W-:Y:S02]  /*25d0*/  UIADD3 UR9, UPT, UPT, -UR8, URZ, URZ ;  /* 0x000000ff08097290 */ /* 0x000fe4000fffe1ff */
[----:B------:R-:W-:Y:S02]  /*25e0*/  @!UP0 USEL UR7, UR5, UR7, !UP3 ;  /* 0x0000000705078287 */ /* 0x000fe4000d800000 */
[----:B------:R-:W-:-:S02]  /*25f0*/  UIMAD UR9, UR43, UR9, UR4 ;  /* 0x000000092b0972a4 */ /* 0x000fc4000f8e0204 */
[----:B------:R-:W-:Y:S02]  /*2600*/  @!UP0 UIADD3 UR8, UPT, UPT, UR8, -UR7, URZ ;  /* 0x8000000708088290 */ /* 0x000fe4000fffe0ff */
[----:B------:R-:W-:Y:S02]  /*2610*/  @!UP0 UIMAD UR7, UR9, UR6, UR7 ;  /* 0x00000006090782a4 */ /* 0x000fe4000f8e0207 */
[----:B------:R-:W-:Y:S02]  /*2620*/  @!UP0 UIMAD UR4, UR43, UR8, UR5 ;  /* 0x000000082b0482a4 */ /* 0x000fe4000f8e0205 */
[----:B------:R-:W-:Y:S02]  /*2630*/  UIMAD UR6, UR20, UR10, UR41 ;  /* 0x0000000a140672a4 */ /* 0x000fe4000f8e0229 */
[----:B------:R-:W-:Y:S01]  /*2640*/  UIMAD UR40, UR4, UR18, UR12 ;  /* 0x00000012042872a4 */ /* 0x000fe2000f8e020c */
[----:B------:R-:W-:Y:S02]  /*2650*/  @!UP0 UMOV UR5, UR7 ;  /* 0x0000000700058c82 */ /* 0x000fe40008000000 */
[----:B------:R-:W-:-:S12]  /*2660*/  UIMAD UR41, UR5, UR20, UR6 ;  /* 0x00000014052972a4 */ /* 0x000fd8000f8e0206 */
.L_x_40:
[----:B------:R-:W2:Y:S02]  /*2670*/  LDCU UR4, c[0x0][0xb30] ;  /* 0x00016600ff0477ac */ /* 0x000ea40008000800 */
[----:B--2---:R-:W-:-:S09]  /*2680*/  UISETP.NE.AND UP0, UPT, UR4, 0x1, UPT ;  /* 0x000000010400788c */ /* 0x004fd2000bf05270 */
[----:B------:R-:W-:Y:S05]  /*2690*/  BRA.U UP0, `(.L_x_41) ;  /* 0x0000000100447547 */ /* 0x000fea000b800000 */
[----:B------:R-:W2:Y:S01]  /*26a0*/  LDCU.128 UR8, c[0x0][0xb10] ;  /* 0x00016200ff0877ac */ /* 0x000ea20008000c00 */
[----:B------:R-:W3:Y:S01]  /*26b0*/  LDCU UR12, c[0x0][0xb0c] ;  /* 0x00016180ff0c77ac */ /* 0x000ee20008000800 */
[----:B------:R-:W4:Y:S01]  /*26c0*/  LDCU UR14, c[0x0][0xb20] ;  /* 0x00016400ff0e77ac */ /* 0x000f220008000800 */
[----:B--2---:R-:W-:Y:S02]  /*26d0*/  UIMAD.WIDE.U32 UR6, UR41, UR8, URZ ;  /* 0x00000008290672a5 */ /* 0x004fe4000f8e00ff */
[----:B------:R-:W-:Y:S02]  /*26e0*/  UIMAD.WIDE.U32 UR4, UR40, UR11, URZ ;  /* 0x0000000b280472a5 */ /* 0x000fe4000f8e00ff */
[----:B---3--:R-:W-:Y:S02]  /*26f0*/  UISETP.NE.AND UP2, UPT, UR12, 0x1, UPT ;  /* 0x000000010c00788c */ /* 0x008fe4000bf45270 */
[----:B------:R-:W-:Y:S01]  /*2700*/  UISETP.NE.AND UP0, UPT, UR10, 0x1, UPT ;  /* 0x000000010a00788c */ /* 0x000fe2000bf05270 */
[----:B------:R-:W-:-:S02]  /*2710*/  UMOV UR6, UR7 ;  /* 0x0000000700067c82 */ /* 0x000fc40008000000 */
[----:B------:R-:W-:Y:S01]  /*2720*/  UMOV UR4, UR5 ;  /* 0x0000000500047c82 */ /* 0x000fe20008000000 */
[----:B------:R-:W-:Y:S02]  /*2730*/  USHF.R.U32.HI UR9, URZ, UR9, UR6 ;  /* 0x00000009ff097299 */ /* 0x000fe40008011606 */
[----:B----4-:R-:W-:Y:S02]  /*2740*/  USHF.R.U32.HI UR4, URZ, UR14, UR4 ;  /* 0x0000000eff047299 */ /* 0x010fe40008011604 */
[----:B------:R-:W-:Y:S02]  /*2750*/  USEL UR5, UR41, UR9, !UP2 ;  /* 0x0000000929057287 */ /* 0x000fe4000d000000 */
[----:B------:R-:W-:-:S04]  /*2760*/  USEL UR4, UR40, UR4, !UP0 ;  /* 0x0000000428047287 */ /* 0x000fc8000c000000 */
[----:B------:R-:W-:Y:S02]  /*2770*/  UIADD3 UR6, UPT, UPT, UR5, -UR4, URZ ;  /* 0x8000000405067290 */ /* 0x000fe4000fffe0ff */
[----:B------:R-:W-:Y:S02]  /*2780*/  UIADD3 UR4, UPT, UPT, -UR5, UR4, URZ ;  /* 0x0000000405047290 */ /* 0x000fe4000fffe1ff */
[----:B------:R-:W-:Y:S02]  /*2790*/  UIMAD UR40, UR6, UR10, UR40 ;  /* 0x0000000a062872a4 */ /* 0x000fe4000f8e0228 */
[----:B------:R-:W-:-:S12]  /*27a0*/  UIMAD UR41, UR4, UR12, UR41 ;  /* 0x0000000c042972a4 */ /* 0x000fd8000f8e0229 */
.L_x_41:
[----:B------:R-:W-:Y:S01]  /*27b0*/  VIADD R11, R11, 0x1 ;  /* 0x000000010b0b7836 */ /* 0x000fe20000000000 */
[----:B------:R-:W-:Y:S01]  /*27c0*/  PLOP3.LUT P1, PT, PT, PT, PT, 0x80, 0x8 ;  /* 0x000000000008781c */ /* 0x000fe20003f2f070 */
[----:B------:R-:W-:Y:S02]  /*27d0*/  UIADD3 UR48, UPT, UPT, UR41, UR61, URZ ;  /* 0x0000003d29307290 */ /* 0x000fe4000fffe0ff */
[----:B------:R-:W-:Y:S01]  /*27e0*/  UIADD3 UR47, UPT, UPT, UR40, UR60, URZ ;  /* 0x0000003c282f7290 */ /* 0x000fe2000fffe0ff */
[----:B------:R-:W-:-:S04]  /*27f0*/  ISETP.NE.AND P0, PT, R11, 0x2, PT ;  /* 0x000000020b00780c */ /* 0x000fc80003f05270 */
[----:B-1----:R-:W-:Y:S02]  /*2800*/  SEL R0, RZ, 0x1, P0 ;  /* 0x00000001ff007807 */ /* 0x002fe40000000000 */
[----:B------:R-:W-:Y:S02]  /*2810*/  SEL R11, R11, RZ, P0 ;  /* 0x000000ff0b0b7207 */ /* 0x000fe40000000000 */
[----:B------:R-:W-:Y:S01]  /*2820*/  LOP3.LUT R10, R10, R0, RZ, 0x3c, !PT ;  /* 0x000000000a0a7212 */ /* 0x000fe200078e3cff */
[----:B------:R-:W-:Y:S06]  /*2830*/  BRA.U UP1, `(.L_x_42) ;  /* 0xffffffed01e47547 */ /* 0x000fec000b83ffff */
[----:B------:R-:W-:Y:S01]  /*2840*/  UIADD3 UR13, UPT, UPT, UR13, 0x38, URZ ;  /* 0x000000380d0d7890 */ /* 0x000fe2000fffe0ff */
[----:B------:R-:W-:-:S03]  /*2850*/  SHF.L.U32 R2, R12, 0x1f, RZ ;  /* 0x0000001f0c027819 */ /* 0x000fc600000006ff */
[----:B------:R-:W-:-:S09]  /*2860*/  ULEA UR4, UR21, UR13, 0x3 ;  /* 0x0000000d15047291 */ /* 0x000fd2000f8e18ff */
[----:B------:R-:W1:Y:S02]  /*2870*/  SYNCS.PHASECHK.TRANS64.TRYWAIT P0, [UR4], R2 ;  /* 0x00000002ff0075a7 */ /* 0x000e640008001104 */
[----:B-1----:R-:W-:Y:S05]  /*2880*/  @!P0 BRA `(.L_x_43) ;  /* 0x0000004800d88947 */ /* 0x002fea0003800000 */
.L_x_119:
[----:B------:R-:W-:-:S04]  /*2890*/  UIADD3 UR4, UPT, UPT, UR21, 0x1, URZ ;  /* 0x0000000115047890 */ /* 0x000fc8000fffe0ff */
[----:B------:R-:W-:-:S04]  /*28a0*/  UISETP.NE.AND UP0, UPT, UR4, 0x7, UPT ;  /* 0x000000070400788c */ /* 0x000fc8000bf05270 */
[----:B------:R-:W-:Y:S02]  /*28b0*/  USEL UR6, URZ, 0x1, UP0 ;  /* 0x00000001ff067887 */ /* 0x000fe40008000000 */
[----:B------:R-:W-:-:S04]  /*28c0*/  USEL UR4, UR4, URZ, UP0 ;  /* 0x000000ff04047287 */ /* 0x000fc80008000000 */
[----:B------:R-:W-:Y:S01]  /*28d0*/  ULEA UR5, UR4, UR13, 0x3 ;  /* 0x0000000d04057291 */ /* 0x000fe2000f8e18ff */
[----:B-1----:R-:W-:-:S04]  /*28e0*/  LOP3.LUT R2, R12, UR6, RZ, 0x3c, !PT ;  /* 0x000000060c027c12 */ /* 0x002fc8000f8e3cff */
[----:B------:R-:W-:-:S04]  /*28f0*/  SHF.L.U32 R3, R2, 0x1f, RZ ;  /* 0x0000001f02037819 */ /* 0x000fc800000006ff */
[----:B------:R-:W1:Y:S02]  /*2900*/  SYNCS.PHASECHK.TRANS64.TRYWAIT P0, [UR5], R3 ;  /* 0x00000003ff0075a7 */ /* 0x000e640008001105 */
[----:B-1----:R-:W-:Y:S05]  /*2910*/  @!P0 BRA `(.L_x_44) ;  /* 0x0000004800cc8947 */ /* 0x002fea0003800000 */
.L_x_121:
[----:B------:R-:W-:-:S04]  /*2920*/  UIADD3 UR4, UPT, UPT, UR4, 0x1, URZ ;  /* 0x0000000104047890 */ /* 0x000fc8000fffe0ff */
[----:B------:R-:W-:-:S04]  /*2930*/  UISETP.NE.AND UP0, UPT, UR4, 0x7, UPT ;  /* 0x000000070400788c */ /* 0x000fc8000bf05270 */
[----:B------:R-:W-:Y:S02]  /*2940*/  USEL UR6, URZ, 0x1, UP0 ;  /* 0x00000001ff067887 */ /* 0x000fe40008000000 */
[----:B------:R-:W-:-:S04]  /*2950*/  USEL UR4, UR4, URZ, UP0 ;  /* 0x000000ff04047287 */ /* 0x000fc80008000000 */
[----:B------:R-:W-:Y:S01]  /*2960*/  ULEA UR5, UR4, UR13, 0x3 ;  /* 0x0000000d04057291 */ /* 0x000fe2000f8e18ff */
[----:B------:R-:W-:-:S04]  /*2970*/  LOP3.LUT R2, R2, UR6, RZ, 0x3c, !PT ;  /* 0x0000000602027c12 */ /* 0x000fc8000f8e3cff */
[----:B-1----:R-:W-:-:S04]  /*2980*/  SHF.L.U32 R3, R2, 0x1f, RZ ;  /* 0x0000001f02037819 */ /* 0x002fc800000006ff */
[----:B------:R-:W1:Y:S02]  /*2990*/  SYNCS.PHASECHK.TRANS64.TRYWAIT P0, [UR5], R3 ;  /* 0x00000003ff0075a7 */ /* 0x000e640008001105 */
[----:B-1----:R-:W-:Y:S05]  /*29a0*/  @!P0 BRA `(.L_x_45) ;  /* 0x0000004800c08947 */ /* 0x002fea0003800000 */
.L_x_123:
        /* <DEDUP_REMOVED lines=9> */
.L_x_125:
        /* <DEDUP_REMOVED lines=9> */
.L_x_127:
        /* <DEDUP_REMOVED lines=9> */
.L_x_129:
[----:B------:R-:W-:-:S04]  /*2b60*/  UIADD3 UR4, UPT, UPT, UR4, 0x1, URZ ;  /* 0x0000000104047890 */ /* 0x000fc8000fffe0ff */
[----:B------:R-:W-:-:S04]  /*2b70*/  UISETP.NE.AND UP0, UPT, UR4, 0x7, UPT ;  /* 0x000000070400788c */ /* 0x000fc8000bf05270 */
[----:B------:R-:W-:Y:S02]  /*2b80*/  USEL UR5, URZ, 0x1, UP0 ;  /* 0x00000001ff057887 */ /* 0x000fe40008000000 */
[----:B------:R-:W-:-:S04]  /*2b90*/  USEL UR4, UR4, URZ, UP0 ;  /* 0x000000ff04047287 */ /* 0x000fc80008000000 */
[----:B------:R-:W-:Y:S01]  /*2ba0*/  ULEA UR4, UR4, UR13, 0x3 ;  /* 0x0000000d04047291 */ /* 0x000fe2000f8e18ff */
[----:B------:R-:W-:-:S04]  /*2bb0*/  LOP3.LUT R2, R2, UR5, RZ, 0x3c, !PT ;  /* 0x0000000502027c12 */ /* 0x000fc8000f8e3cff */
[----:B------:R-:W-:Y:S01]  /*2bc0*/  SHF.L.U32 R2, R2, 0x1f, RZ ;  /* 0x0000001f02027819 */ /* 0x000fe200000006ff */
[----:B-1----:R-:W-:-:S07]  /*2bd0*/  IMAD.U32 R0, RZ, RZ, UR4 ;  /* 0x00000004ff007e24 */ /* 0x002fce000f8e00ff */
.L_x_49:
[----:B-1----:R1:W2:Y:S02]  /*2be0*/  SYNCS.PHASECHK.TRANS64.TRYWAIT P0, [R0+URZ], R2 ;  /* 0x00000002000075a7 */ /* 0x0022a400080011ff */
[----:B--2---:R-:W-:Y:S05]  /*2bf0*/  @!P0 NANOSLEEP.SYNCS 0x989680 ;  /* 0x009896800000895d */ /* 0x004fea0003900000 */
[----:B------:R-:W2:Y:S02]  /*2c00*/  @!P0 SYNCS.PHASECHK.TRANS64 P0, [R0+URZ], R2 ;  /* 0x00000002000085a7 */ /* 0x000ea400080010ff */
[----:B--2---:R-:W-:Y:S05]  /*2c10*/  @P0 EXIT ;  /* 0x000000000000094d */ /* 0x004fea0003800000 */
[----:B------:R-:W-:Y:S05]  /*2c20*/  BRA `(.L_x_49) ;  /* 0xfffffffc00ec7947 */ /* 0x000fea000383ffff */
.L_x_22:
[----:B------:R-:W-:-:S04]  /*2c30*/  UISETP.NE.AND UP0, UPT, UR42, URZ, UPT ;  /* 0x000000ff2a00728c */ /* 0x000fc8000bf05270 */
[----:B------:R-:W-:-:S09]  /*2c40*/  UISETP.NE.OR UP0, UPT, UR18, 0x1, UP0 ;  /* 0x000000011200788c */ /* 0x000fd20008705670 */
[----:B------:R-:W-:Y:S05]  /*2c50*/  BRA.U UP0, `(.L_x_50) ;  /* 0x0000000500487547 */ /* 0x000fea000b800000 */
[----:B------:R-:W-:Y:S01]  /*2c60*/  ISETP.GE.U32.AND P2, PT, R0, 0x2, PT ;  /* 0x000000020000780c */ /* 0x000fe20003f46070 */
[----:B------:R-:W-:Y:S01]  /*2c70*/  IMAD.MOV.U32 R12, RZ, RZ, 0x1 ;  /* 0x00000001ff0c7424 */ /* 0x000fe200078e00ff */
[----:B------:R-:W-:Y:S02]  /*2c80*/  CS2R R10, SRZ ;  /* 0x00000000000a7805 */ /* 0x000fe4000001ff00 */
[----:B------:R-:W-:Y:S01]  /*2c90*/  CS2R R8, SRZ ;  /* 0x0000000000087805 */ /* 0x000fe2000001ff00 */
[----:B------:R-:W-:Y:S01]  /*2ca0*/  UMOV UR4, 0x400 ;  /* 0x0000040000047882 */ /* 0x000fe20000000000 */
[----:B------:R-:W-:Y:S01]  /*2cb0*/  UMOV UR5, URZ ;  /* 0x000000ff00057c82 */ /* 0x000fe20008000000 */
[----:B------:R-:W-:-:S12]  /*2cc0*/  ULEA UR42, UR42, UR4, 0x18 ;  /* 0x000000042a2a7291 */ /* 0x000fd8000f8ec0ff */
.L_x_54:
[----:B------:R-:W-:Y:S02]  /*2cd0*/  LEA R2, R8, UR42, 0x3 ;  /* 0x0000002a08027c11 */ /* 0x000fe4000f8e18ff */
[----:B------:R-:W-:-:S03]  /*2ce0*/  SHF.L.U32 R4, R9, 0x1f, RZ ;  /* 0x0000001f09047819 */ /* 0x000fc600000006ff */
[----:B------:R-:W-:Y:S01]  /*2cf0*/  VIADD R5, R2, 0x110 ;  /* 0x0000011002057836 */ /* 0x000fe20000000000 */
[----:B------:R-:W2:Y:S02]  /*2d00*/  SYNCS.PHASECHK.TRANS64.TRYWAIT P0, [R2+URZ+0x100], R4 ;  /* 0x00010004020075a7 */ /* 0x000ea400080011ff */
[----:B--2---:R-:W-:Y:S05]  /*2d10*/  @!P0 BRA `(.L_x_51) ;  /* 0x0000004800448947 */ /* 0x004fea0003800000 */
.L_x_130:
[----:B------:R-:W-:Y:S01]  /*2d20*/  ULEA UR4, UR5, UR42, 0x3 ;  /* 0x0000002a05047291 */ /* 0x000fe2000f8e18ff */
[----:B--2---:R-:W-:Y:S01]  /*2d30*/  PRMT R2, RZ, 0x654, R5 ;  /* 0x00000654ff027816 */ /* 0x004fe20000000005 */
[----:B------:R-:W-:Y:S01]  /*2d40*/  @!P2 IMAD.MOV.U32 R4, RZ, RZ, 0x10 ;  /* 0x00000010ff04a424 */ /* 0x000fe200078e00ff */
[----:B------:R-:W-:Y:S01]  /*2d50*/  SHF.L.U32 R5, R12, 0x1f, RZ ;  /* 0x0000001f0c057819 */ /* 0x000fe200000006ff */
[----:B------:R-:W-:Y:S01]  /*2d60*/  UIADD3 UR6, UPT, UPT, UR4, 0xa0, URZ ;  /* 0x000000a004067890 */ /* 0x000fe2000fffe0ff */
[----:B------:R2:W-:Y:S05]  /*2d70*/  SYNCS.ARRIVE.TRANS64.RED.A1T0 RZ, [R2+URZ], RZ ;  /* 0x000000ff02ff79a7 */ /* 0x0005ea00081004ff */
[----:B------:R-:W-:Y:S01]  /*2d80*/  IMAD.U32 R6, RZ, RZ, UR6 ;  /* 0x00000006ff067e24 */ /* 0x000fe2000f8e00ff */
[----:B------:R-:W3:Y:S04]  /*2d90*/  SYNCS.PHASECHK.TRANS64.TRYWAIT P0, [UR4+0xb0], R5 ;  /* 0x0000b005ff0075a7 */ /* 0x000ee80008001104 */
[----:B------:R-:W-:Y:S01]  /*2da0*/  PRMT R6, R0, 0x654, R6 ;  /* 0x0000065400067816 */ /* 0x000fe20000000006 */
[----:B--23--:R-:W-:Y:S06]  /*2db0*/  @!P0 BRA `(.L_x_52) ;  /* 0x0000004800308947 */ /* 0x00cfec0003800000 */
.L_x_132:
[----:B------:R-:W-:Y:S01]  /*2dc0*/  ULEA UR6, UR5, UR42, 0x4 ;  /* 0x0000002a05067291 */ /* 0x000fe2000f8e20ff */
[----:B------:R-:W-:Y:S01]  /*2dd0*/  SEL R3, R6, R3, !P2 ;  /* 0x0000000306037207 */ /* 0x000fe20005000000 */
[----:B------:R-:W-:Y:S01]  /*2de0*/  UIADD3 UR7, UPT, UPT, UR4, 0xa0, URZ ;  /* 0x000000a004077890 */ /* 0x000fe2000fffe0ff */
[----:B--2---:R-:W-:Y:S01]  /*2df0*/  LEA R2, R11, UR42, 0x3 ;  /* 0x0000002a0b027c11 */ /* 0x004fe2000f8e18ff */
[----:B------:R-:W-:Y:S01]  /*2e00*/  UIADD3 UR6, UPT, UPT, UR6, 0x130, URZ ;  /* 0x0000013006067890 */ /* 0x000fe2000fffe0ff */
[----:B------:R2:W-:Y:S01]  /*2e10*/  @!P2 SYNCS.ARRIVE.TRANS64.RED RZ, [R3+URZ], R4 ;  /* 0x0000000403ffa9a7 */ /* 0x0005e200080004ff */
[----:B------:R-:W-:Y:S01]  /*2e20*/  UIADD3 UR4, UPT, UPT, UR5, 0x1, URZ ;  /* 0x0000000105047890 */ /* 0x000fe2000fffe0ff */
[----:B------:R-:W-:-:S03]  /*2e30*/  VIADD R8, R8, 0x1 ;  /* 0x0000000108087836 */ /* 0x000fc60000000000 */
[----:B------:R-:W-:Y:S02]  /*2e40*/  UISETP.NE.AND UP0, UPT, UR4, 0x2, UPT ;  /* 0x000000020400788c */ /* 0x000fe4000bf05270 */
[----:B------:R-:W-:Y:S01]  /*2e50*/  ISETP.NE.AND P0, PT, R8, 0x2, PT ;  /* 0x000000020800780c */ /* 0x000fe20003f05270 */
[----:B------:R-:W-:Y:S06]  /*2e60*/  UGETNEXTWORKID.BROADCAST [UR6], [UR7] ;  /* 0x00000000060073ca */ /* 0x000fec0008000100 */
[----:B------:R-:W-:Y:S02]  /*2e70*/  USEL UR6, URZ, 0x1, UP0 ;  /* 0x00000001ff067887 */ /* 0x000fe40008000000 */
[----:B------:R-:W-:-:S04]  /*2e80*/  USEL UR5, UR4, URZ, UP0 ;  /* 0x000000ff04057287 */ /* 0x000fc80008000000 */
[----:B------:R-:W-:Y:S02]  /*2e90*/  LOP3.LUT R12, R12, UR6, RZ, 0x3c, !PT ;  /* 0x000000060c0c7c12 */ /* 0x000fe4000f8e3cff */
[----:B--2---:R-:W-:-:S04]  /*2ea0*/  SHF.L.U32 R4, R10, 0x1f, RZ ;  /* 0x0000001f0a047819 */ /* 0x004fc800000006ff */
[----:B------:R-:W2:Y:S02]  /*2eb0*/  SYNCS.PHASECHK.TRANS64.TRYWAIT P1, [R2+URZ+0xa0], R4 ;  /* 0x0000a004020075a7 */ /* 0x000ea400080211ff */
[----:B--2---:R-:W-:Y:S05]  /*2ec0*/  @!P1 BRA `(.L_x_53) ;  /* 0x0000004800049947 */ /* 0x004fea0003800000 */
.L_x_133:
[C---:B--2---:R-:W-:Y:S01]  /*2ed0*/  LEA R4, R11.reuse, UR42, 0x4 ;  /* 0x0000002a0b047c11 */ /* 0x044fe2000f8e20ff */
[----:B------:R-:W-:Y:S01]  /*2ee0*/  VIADD R2, R2, 0xb0 ;  /* 0x000000b002027836 */ /* 0x000fe20000000000 */
[----:B------:R-:W-:Y:S01]  /*2ef0*/  SEL R8, R8, RZ, P0 ;  /* 0x000000ff08087207 */ /* 0x000fe20000000000 */
[----:B------:R-:W-:-:S03]  /*2f00*/  VIADD R11, R11, 0x1 ;  /* 0x000000010b0b7836 */ /* 0x000fc60000000000 */
[----:B------:R-:W2:Y:S01]  /*2f10*/  LDS.128 R4, [R4+0x130] ;  /* 0x0001300004047984 */ /* 0x000ea20000000c00 */
[----:B------:R-:W-:Y:S02]  /*2f20*/  PRMT R2, RZ, 0x654, R2 ;  /* 0x00000654ff027816 */ /* 0x000fe40000000002 */
[C---:B------:R-:W-:Y:S01]  /*2f30*/  ISETP.NE.AND P1, PT, R11.reuse, 0x2, PT ;  /* 0x000000020b00780c */ /* 0x040fe20003f25270 */
[----:B------:R-:W-:Y:S01]  /*2f40*/  @!PT LDS RZ, [RZ] ;  /* 0x00000000fffff984 */ /* 0x000fe20000000800 */
[----:B------:R-:W-:Y:S01]  /*2f50*/  @!PT LDS RZ, [RZ] ;  /* 0x00000000fffff984 */ /* 0x000fe20000000800 */
[----:B------:R-:W-:Y:S01]  /*2f60*/  @!PT LDS RZ, [RZ] ;  /* 0x00000000fffff984 */ /* 0x000fe20000000800 */
[----:B------:R-:W-:Y:S01]  /*2f70*/  @!PT LDS RZ, [RZ] ;  /* 0x00000000fffff984 */ /* 0x000fe20000000800 */
[----:B------:R3:W-:Y:S06]  /*2f80*/  MEMBAR.ALL.CTA ;  /* 0x0000000000007992 */ /* 0x0007ec0000008000 */
[----:B---3--:R-:W3:Y:S01]  /*2f90*/  FENCE.VIEW.ASYNC.S ;  /* 0x00000000000073c6 */ /* 0x008ee20000000000 */
[----:B------:R-:W-:Y:S01]  /*2fa0*/  SEL R11, R11, RZ, P1 ;  /* 0x000000ff0b0b7207 */ /* 0x000fe20000800000 */
[----:B---3--:R3:W-:Y:S01]  /*2fb0*/  SYNCS.ARRIVE.TRANS64.RED.A1T0 RZ, [R2+URZ], RZ ;  /* 0x000000ff02ff79a7 */ /* 0x0087e200081004ff */
[----:B--2---:R-:W-:-:S02]  /*2fc0*/  LOP3.LUT P3, RZ, R6, 0x1, RZ, 0xc0, !PT ;  /* 0x0000000106ff7812 */ /* 0x004fc4000786c0ff */
[----:B------:R-:W-:-:S04]  /*2fd0*/  SEL R4, RZ, 0x1, P1 ;  /* 0x00000001ff047807 */ /* 0x000fc80000800000 */
[----:B------:R-:W-:Y:S02]  /*2fe0*/  LOP3.LUT R10, R10, R4, RZ, 0x3c, !PT ;  /* 0x000000040a0a7212 */ /* 0x000fe400078e3cff */
[----:B---3--:R-:W-:-:S04]  /*2ff0*/  SEL R2, RZ, 0x1, P0 ;  /* 0x00000001ff027807 */ /* 0x008fc80000000000 */
[----:B------:R-:W-:Y:S01]  /*3000*/  LOP3.LUT R9, R9, R2, RZ, 0x3c, !PT ;  /* 0x0000000209097212 */ /* 0x000fe200078e3cff */
[----:B------:R-:W-:Y:S06]  /*3010*/  @P3 BRA `(.L_x_54) ;  /* 0xfffffffc002c3947 */ /* 0x000fec000383ffff */
[----:B------:R-:W-:Y:S01]  /*3020*/  ULEA UR4, UR5, UR42, 0x3 ;  /* 0x0000002a05047291 */ /* 0x000fe2000f8e18ff */
[----:B------:R-:W-:-:S08]  /*3030*/  SHF.L.U32 R2, R12, 0x1f, RZ ;  /* 0x0000001f0c027819 */ /* 0x000fd000000006ff */
[----:B------:R-:W2:Y:S02]  /*3040*/  SYNCS.PHASECHK.TRANS64 P0, [UR4+0xb0], R2 ;  /* 0x0000b002ff0075a7 */ /* 0x000ea40008001004 */
[----:B--2---:R-:W-:Y:S05]  /*3050*/  @P0 BRA `(.L_x_55) ;  /* 0x0000000000080947 */ /* 0x004fea0003800000 */
[----:B------:R-:W2:Y:S02]  /*3060*/  SYNCS.PHASECHK.TRANS64.TRYWAIT P0, [UR4+0xb0], R2 ;  /* 0x0000b002ff0075a7 */ /* 0x000ea40008001104 */
[----:B--2---:R-:W-:Y:S05]  /*3070*/  @!P0 BRA `(.L_x_56) ;  /* 0x0000004400ac8947 */ /* 0x004fea0003800000 */
.L_x_55:
[----:B------:R-:W-:-:S04]  /*3080*/  UIADD3 UR6, UPT, UPT, UR5, 0x1, URZ ;  /* 0x0000000105067890 */ /* 0x000fc8000fffe0ff */
[----:B------:R-:W-:-:S04]  /*3090*/  UISETP.NE.AND UP0, UPT, UR6, 0x2, UPT ;  /* 0x000000020600788c */ /* 0x000fc8000bf05270 */
[----:B------:R-:W-:Y:S02]  /*30a0*/  USEL UR7, URZ, 0x1, UP0 ;  /* 0x00000001ff077887 */ /* 0x000fe40008000000 */
[----:B------:R-:W-:-:S04]  /*30b0*/  USEL UR6, UR6, URZ, UP0 ;  /* 0x000000ff06067287 */ /* 0x000fc80008000000 */
[----:B------:R-:W-:Y:S01]  /*30c0*/  ULEA UR6, UR6, UR42, 0x3 ;  /* 0x0000002a06067291 */ /* 0x000fe2000f8e18ff */
[----:B--2---:R-:W-:-:S04]  /*30d0*/  LOP3.LUT R2, R12, UR7, RZ, 0x3c, !PT ;  /* 0x000000070c027c12 */ /* 0x004fc8000f8e3cff */
[----:B------:R-:W-:-:S04]  /*30e0*/  SHF.L.U32 R0, R2, 0x1f, RZ ;  /* 0x0000001f02007819 */ /* 0x000fc800000006ff */
[----:B------:R-:W2:Y:S02]  /*30f0*/  SYNCS.PHASECHK.TRANS64 P0, [UR6+0xb0], R0 ;  /* 0x0000b000ff0075a7 */ /* 0x000ea40008001006 */
[----:B-12---:R-:W-:Y:S05]  /*3100*/  @P0 EXIT ;  /* 0x000000000000094d */ /* 0x006fea0003800000 */
[----:B------:R-:W-:Y:S02]  /*3110*/  SHF.L.U32 R2, R2, 0x1f, RZ ;  /* 0x0000001f02027819 */ /* 0x000fe400000006ff */
[----:B------:R-:W-:-:S07]  /*3120*/  MOV R0, UR6 ;  /* 0x0000000600007c02 */ /* 0x000fce0008000f00 */
.L_x_57:
[----:B-1----:R1:W2:Y:S02]  /*3130*/  SYNCS.PHASECHK.TRANS64.TRYWAIT P0, [R0+URZ+0xb0], R2 ;  /* 0x0000b002000075a7 */ /* 0x0022a400080011ff */
[----:B--2---:R-:W-:Y:S05]  /*3140*/  @!P0 NANOSLEEP.SYNCS 0x989680 ;  /* 0x009896800000895d */ /* 0x004fea0003900000 */
[----:B------:R-:W2:Y:S02]  /*3150*/  @!P0 SYNCS.PHASECHK.TRANS64 P0, [R0+URZ+0xb0], R2 ;  /* 0x0000b002000085a7 */ /* 0x000ea400080010ff */
[----:B--2---:R-:W-:Y:S05]  /*3160*/  @P0 EXIT ;  /* 0x000000000000094d */ /* 0x004fea0003800000 */
[----:B------:R-:W-:Y:S05]  /*3170*/  BRA `(.L_x_57) ;  /* 0xfffffffc00ec7947 */ /* 0x000fea000383ffff */
.L_x_50:
[----:B------:R-:W-:Y:S05]  /*3180*/  BRA.U UP4, `(.L_x_58) ;  /* 0x0000001104407547 */ /* 0x000fea000b800000 */
[----:B------:R-:W-:Y:S01]  /*3190*/  UMOV UR4, 0x40 ;  /* 0x0000004000047882 */ /* 0x000fe20000000000 */
[----:B------:R-:W-:Y:S01]  /*31a0*/  NOP ;  /* 0x0000000000007918 */ /* 0x000fe20000000000 */
[----:B------:R-:W-:-:S03]  /*31b0*/  ULEA UR5, UR42, UR4, 0x18 ;  /* 0x000000042a057291 */ /* 0x000fc6000f8ec0ff */
[----:B------:R-:W-:Y:S02]  /*31c0*/  UMOV UR4, 0x400 ;  /* 0x0000040000047882 */ /* 0x000fe40000000000 */
[----:B------:R-:W-:-:S04]  /*31d0*/  ULEA UR42, UR42, UR4, 0x18 ;  /* 0x000000042a2a7291 */ /* 0x000fc8000f8ec0ff */
[----:B------:R-:W2:Y:S02]  /*31e0*/  LDS.U8 R0, [UR5+0x1c] ;  /* 0x00001c05ff007984 */ /* 0x000ea40008000000 */
[----:B--2---:R-:W-:-:S13]  /*31f0*/  ISETP.NE.AND P0, PT, R0, RZ, PT ;  /* 0x000000ff0000720c */ /* 0x004fda0003f05270 */
[----:B------:R-:W-:Y:S05]  /*3200*/  @P0 BRA `(.L_x_59) ;  /* 0x0000000000580947 */ /* 0x000fea0003800000 */
[----:B------:R-:W-:-:S13]  /*3210*/  ELECT P0, URZ, PT ;  /* 0x0000000000ff782f */ /* 0x000fda0003800000 */
[----:B------:R-:W-:Y:S05]  /*3220*/  @!P0 BRA `(.L_x_60) ;  /* 0x0000000000608947 */ /* 0x000fea0003800000 */
[----:B------:R-:W-:Y:S01]  /*3230*/  UMOV UR4, 0x10 ;  /* 0x0000001000047882 */ /* 0x000fe20000000000 */
[----:B------:R-:W-:Y:S01]  /*3240*/  HFMA2 R0, -RZ, RZ, 0, 5.9604644775390625e-08 ;  /* 0x00000001ff007431 */ /* 0x000fe200000001ff */
[----:B------:R-:W-:-:S03]  /*3250*/  MOV R3, 0xffff ;  /* 0x0000ffff00037802 */ /* 0x000fc60000000f00 */
[----:B------:R-:W-:Y:S04]  /*3260*/  DEPBAR.LE SB2, 0x36 ;  /* 0x0000ad800000791a */ /* 0x000fe80000000000 */
[----:B------:R-:W2:Y:S02]  /*3270*/  UTCATOMSWS.FIND_AND_SET.ALIGN UP0, UR4, UR4 ;  /* 0x00000004000475e3 */ /* 0x000ea40008000800 */
[----:B--2---:R-:W-:Y:S01]  /*3280*/  MOV R4, UR4 ;  /* 0x0000000400047c02 */ /* 0x004fe20008000f00 */
[----:B------:R-:W-:Y:S06]  /*3290*/  BRA.U UP0, `(.L_x_61) ;  /* 0x0000000100187547 */ /* 0x000fec000b800000 */
.L_x_62:
[----:B------:R-:W-:Y:S05]  /*32a0*/  NANOSLEEP 0x64 ;  /* 0x000000640000795d */ /* 0x000fea0003800000 */
[----:B------:R-:W-:-:S05]  /*32b0*/  UMOV UR4, 0x10 ;  /* 0x0000001000047882 */ /* 0x000fca0000000000 */
[----:B------:R-:W-:Y:S04]  /*32c0*/  DEPBAR.LE SB2, 0x36 ;  /* 0x0000ad800000791a */ /* 0x000fe80000000000 */
[----:B------:R-:W2:Y:S02]  /*32d0*/  UTCATOMSWS.FIND_AND_SET.ALIGN UP0, UR4, UR4 ;  /* 0x00000004000475e3 */ /* 0x000ea40008000800 */
[----:B--2---:R-:W-:Y:S01]  /*32e0*/  MOV R4, UR4 ;  /* 0x0000000400047c02 */ /* 0x004fe20008000f00 */
[----:B------:R-:W-:Y:S05]  /*32f0*/  BRA.U !UP0, `(.L_x_62) ;  /* 0xfffffffd08e87547 */ /* 0x000fea000b83ffff */
.L_x_61:
[-C--:B------:R-:W-:Y:S02]  /*3300*/  SHF.L.U32 R3, R3, R4.reuse, RZ ;  /* 0x0000000403037219 */ /* 0x080fe400000006ff */
[----:B------:R-:W-:Y:S01]  /*3310*/  SHF.L.U32 R0, R0, R4, RZ ;  /* 0x0000000400007219 */ /* 0x000fe200000006ff */
[----:B------:R-:W-:Y:S02]  /*3320*/  IMAD.SHL.U32 R4, R4, 0x20, RZ ;  /* 0x0000002004047824 */ /* 0x000fe400078e00ff */
[----:B------:R2:W-:Y:S04]  /*3330*/  ATOMS.OR RZ, [UR5+0x14], R3 ;  /* 0x00001403ffff798c */ /* 0x0005e8000b000005 */
[----:B------:R2:W-:Y:S04]  /*3340*/  ATOMS.OR RZ, [UR5+0x18], R0 ;  /* 0x00001800ffff798c */ /* 0x0005e8000b000005 */
[----:B------:R2:W-:Y:S01]  /*3350*/  STS [UR42+0x150], R4 ;  /* 0x00015004ff007988 */ /* 0x0005e2000800082a */
[----:B------:R-:W-:Y:S05]  /*3360*/  BRA `(.L_x_60) ;  /* 0x0000000000107947 */ /* 0x000fea0003800000 */
.L_x_59:
[----:B------:R-:W-:Y:S02]  /*3370*/  MOV R0, 0xffffffff ;  /* 0xffffffff00007802 */ /* 0x000fe40000000f00 */
[----:B------:R-:W-:-:S03]  /*3380*/  MOV R4, 0x33b0 ;  /* 0x000033b000047802 */ /* 0x000fc60000000f00 */
[----:B------:R2:W-:Y:S04]  /*3390*/  STS [UR42+0x150], R0 ;  /* 0x00015000ff007988 */ /* 0x0005e8000800082a */
[----:B-12--5:R-:W-:Y:S05]  /*33a0*/  CALL.REL.NOINC `($__internal_1_$__cuda_sm10x_tcgen05_guardrail_trap_phase_invalid_during_alloc) ;  /* 0x0000004800407944 */ /* 0x026fea0003c00000 */
.L_x_60:
[----:B------:R-:W-:Y:S05]  /*33b0*/  WARPSYNC.ALL ;  /* 0x0000000000007948 */ /* 0x000fea0003800000 */
[----:B------:R-:W3:Y:S01]  /*33c0*/  S2UR UR4, SR_CgaCtaId ;  /* 0x00000000000479c3 */ /* 0x000ee20000008800 */
[----:B------:R-:W-:Y:S01]  /*33d0*/  UMOV UR43, 0x400 ;  /* 0x00000400002b7882 */ /* 0x000fe20000000000 */
[----:B------:R-:W-:-:S06]  /*33e0*/  NOP ;  /* 0x0000000000007918 */ /* 0x000fcc0000000000 */
[----:B------:R-:W-:Y:S06]  /*33f0*/  BAR.ARV 0x6, 0xa0 ;  /* 0x0182800000007b1d */ /* 0x000fec0000002000 */
[----:B------:R-:W4:Y:S01]  /*3400*/  LDCU UR6, c[0x0][0x38c] ;  /* 0x00007180ff0677ac */ /* 0x000f220008000800 */
[----:B------:R-:W-:Y:S01]  /*3410*/  LOP3.LUT R2, R2, 0xffff, RZ, 0xc0, !PT ;  /* 0x0000ffff02027812 */ /* 0x000fe200078ec0ff */
[----:B------:R-:W-:Y:S01]  /*3420*/  IMAD.MOV.U32 R11, RZ, RZ, 0x1 ;  /* 0x00000001ff0b7424 */ /* 0x000fe200078e00ff */
[----:B------:R-:W-:Y:S01]  /*3430*/  CS2R R8, SRZ ;  /* 0x0000000000087805 */ /* 0x000fe2000001ff00 */
[----:B------:R-:W1:Y:S01]  /*3440*/  LDCU UR7, c[0x0][0x38c] ;  /* 0x00007180ff0777ac */ /* 0x000e620008000800 */
[----:B------:R-:W-:Y:S01]  /*3450*/  R2UR UR44, R2 ;  /* 0x00000000022c72ca */ /* 0x000fe200000e0000 */
[----:B------:R-:W-:Y:S01]  /*3460*/  IMAD.MOV.U32 R10, RZ, RZ, RZ ;  /* 0x000000ffff0a7224 */ /* 0x000fe200078e00ff */
[----:B------:R-:W-:Y:S01]  /*3470*/  UMOV UR46, URZ ;  /* 0x000000ff002e7c82 */ /* 0x000fe20008000000 */
[----:B------:R-:W-:Y:S01]  /*3480*/  UMOV UR41, URZ ;  /* 0x000000ff00297c82 */ /* 0x000fe20008000000 */
[----:B---3--:R-:W-:Y:S01]  /*3490*/  ULEA UR43, UR4, UR43, 0x18 ;  /* 0x0000002b042b7291 */ /* 0x008fe2000f8ec0ff */
[----:B------:R-:W-:Y:S01]  /*34a0*/  UMOV UR62, 0x0 ;  /* 0x00000000003e7882 */ /* 0x000fe20000000000 */
[----:B------:R-:W-:-:S02]  /*34b0*/  UMOV UR63, 0x40c0010 ;  /* 0x040c0010003f7882 */ /* 0x000fc40000000000 */
[----:B------:R-:W-:Y:S02]  /*34c0*/  UIADD3 UR5, UPT, UPT, UR43, 0x3300, URZ ;  /* 0x000033002b057890 */ /* 0x000fe4000fffe0ff */
[----:B------:R-:W-:Y:S02]  /*34d0*/  UIADD3 UR4, UPT, UPT, UR43, 0x1f300, URZ ;  /* 0x0001f3002b047890 */ /* 0x000fe4000fffe0ff */
[----:B----4-:R-:W-:Y:S01]  /*34e0*/  UIADD3 UR6, UPT, UPT, UR6, 0x7f, URZ ;  /* 0x0000007f06067890 */ /* 0x010fe2000fffe0ff */
[----:B--2---:R-:W2:Y:S01]  /*34f0*/  LDS R0, [UR43+0x150] ;  /* 0x0001502bff007984 */ /* 0x004ea20008000800 */
[----:B------:R-:W-:Y:S02]  /*3500*/  USHF.R.U32.HI UR5, URZ, 0x4, UR5 ;  /* 0x00000004ff057899 */ /* 0x000fe40008011605 */
[----:B------:R-:W-:Y:S02]  /*3510*/  USHF.R.S32.HI UR64, URZ, 0x1f, UR6 ;  /* 0x0000001fff407899 */ /* 0x000fe40008011406 */
[----:B------:R-:W-:-:S02]  /*3520*/  USHF.R.U32.HI UR4, URZ, 0x4, UR4 ;  /* 0x00000004ff047899 */ /* 0x000fc40008011604 */
[----:B------:R-:W-:Y:S02]  /*3530*/  ULEA.HI UR64, UR64, UR6, URZ, 0x7 ;  /* 0x0000000640407291 */ /* 0x000fe4000f8f38ff */
[----:B------:R-:W-:Y:S02]  /*3540*/  ULOP3.LUT UR5, UR5, 0x3fff, URZ, 0xc0, !UPT ;  /* 0x00003fff05057892 */ /* 0x000fe4000f8ec0ff */
[----:B------:R-:W-:Y:S02]  /*3550*/  USHF.R.S32.HI UR64, URZ, 0x7, UR64 ;  /* 0x00000007ff407899 */ /* 0x000fe40008011440 */
[----:B------:R-:W-:Y:S02]  /*3560*/  ULOP3.LUT UR4, UR4, 0x3fff, URZ, 0xc0, !UPT ;  /* 0x00003fff04047892 */ /* 0x000fe4000f8ec0ff */
[----:B------:R-:W-:Y:S01]  /*3570*/  UISETP.LT.AND UP0, UPT, UR64, 0x1, UPT ;  /* 0x000000014000788c */ /* 0x000fe2000bf01270 */
[----:B------:R-:W-:Y:S01]  /*3580*/  UMOV UR60, 0x0 ;  /* 0x00000000003c7882 */ /* 0x000fe20000000000 */
[----:B------:R-:W-:-:S02]  /*3590*/  UMOV UR61, 0x40c0010 ;  /* 0x040c0010003d7882 */ /* 0x000fc40000000000 */
[----:B------:R-:W-:Y:S01]  /*35a0*/  USEL UR65, UR64, 0x1, !UP0 ;  /* 0x0000000140417887 */ /* 0x000fe2000c000000 */
[----:B------:R-:W-:Y:S01]  /*35b0*/  UMOV UR58, 0x0 ;  /* 0x00000000003a7882 */ /* 0x000fe20000000000 */
[----:B------:R-:W-:Y:S01]  /*35c0*/  UMOV UR59, 0x40c0010 ;  /* 0x040c0010003b7882 */ /* 0x000fe20000000000 */
[----:B------:R-:W-:Y:S01]  /*35d0*/  UMOV UR56, 0x0 ;  /* 0x0000000000387882 */ /* 0x000fe20000000000 */
[----:B------:R-:W-:Y:S01]  /*35e0*/  UMOV UR57, 0x40c0010 ;  /* 0x040c001000397882 */ /* 0x000fe20000000000 */
[----:B------:R-:W-:Y:S01]  /*35f0*/  UMOV UR54, 0x0 ;  /* 0x0000000000367882 */ /* 0x000fe20000000000 */
[----:B------:R-:W-:Y:S01]  /*3600*/  UMOV UR55, 0x40c0010 ;  /* 0x040c001000377882 */ /* 0x000fe20000000000 */
[----:B------:R-:W-:Y:S01]  /*3610*/  UMOV UR52, 0x0 ;  /* 0x0000000000347882 */ /* 0x000fe20000000000 */
[----:B------:R-:W-:Y:S01]  /*3620*/  UMOV UR53, 0x40c0010 ;  /* 0x040c001000357882 */ /* 0x000fe20000000000 */
[----:B------:R-:W-:Y:S02]  /*3630*/  ULOP3.LUT UR45, UR5, 0x10000, URZ, 0xfc, !UPT ;  /* 0x00010000052d7892 */ /* 0x000fe4000f8efcff */
[----:B------:R-:W-:-:S02]  /*3640*/  ULOP3.LUT UR4, UR4, 0x10000, URZ, 0xfc, !UPT ;  /* 0x0001000004047892 */ /* 0x000fc4000f8efcff */
[----:B------:R-:W-:Y:S02]  /*3650*/  UIADD3 UR65, UPT, UPT, -UR65, URZ, URZ ;  /* 0x000000ff41417290 */ /* 0x000fe4000fffe1ff */
[----:B-1----:R-:W-:Y:S01]  /*3660*/  UISETP.GE.AND UP4, UPT, UR7, 0x1, UPT ;  /* 0x000000010700788c */ /* 0x002fe2000bf86270 */
[----:B------:R-:W-:Y:S01]  /*3670*/  UMOV UR50, 0x0 ;  /* 0x0000000000327882 */ /* 0x000fe20000000000 */
[----:B------:R-:W-:Y:S01]  /*3680*/  UMOV UR51, 0x40c0010 ;  /* 0x040c001000337882 */ /* 0x000fe20000000000 */
[----:B------:R-:W-:Y:S01]  /*3690*/  UMOV UR48, 0x0 ;  /* 0x0000000000307882 */ /* 0x000fe20000000000 */
[----:B--2---:R-:W-:Y:S01]  /*36a0*/  R2UR UR66, R0 ;  /* 0x00000000004272ca */ /* 0x004fe200000e0000 */
[----:B------:R-:W-:-:S14]  /*36b0*/  UMOV UR49, 0x40c0010 ;  /* 0x040c001000317882 */ /* 0x000fdc0000000000 */
.L_x_69:
[----:B------:R-:W-:Y:S02]  /*36c0*/  LEA R0, R10, UR43, 0x3 ;  /* 0x0000002b0a007c11 */ /* 0x000fe4000f8e18ff */
[----:B------:R-:W-:Y:S02]  /*36d0*/  SHF.L.U32 R2, R9, 0x1f, RZ ;  /* 0x0000001f09027819 */ /* 0x000fe400000006ff */
[----:B------:R-:W-:Y:S01]  /*36e0*/  PLOP3.LUT P0, PT, PT, PT, UP4, 0x80, 0x8 ;  /* 0x000000000008781c */ /* 0x000fe20003f0f048 */
[----:B------:R-:W-:Y:S01]  /*36f0*/  VIADD R3, R0, 0xb0 ;  /* 0x000000b000037836 */ /* 0x000fe20000000000 */
[----:B-1----:R-:W1:Y:S02]  /*3700*/  SYNCS.PHASECHK.TRANS64.TRYWAIT P1, [R0+URZ+0xa0], R2 ;  /* 0x0000a002000075a7 */ /* 0x002e6400080211ff */
[----:B-1-3--:R-:W-:Y:S09]  /*3710*/  @!P1 BRA `(.L_x_63) ;  /* 0x00000040001c9947 */ /* 0x00aff20003800000 */
.L_x_135:
[----:B------:R-:W-:Y:S01]  /*3720*/  LEA R4, R10, UR43, 0x4 ;  /* 0x0000002b0a047c11 */ /* 0x000fe2000f8e20ff */
[----:B------:R-:W-:Y:S01]  /*3730*/  @UP4 ULEA UR5, UR41, UR43, 0x3 ;  /* 0x0000002b29054291 */ /* 0x000fe2000f8e18ff */
[----:B------:R-:W-:Y:S01]  /*3740*/  PLOP3.LUT P2, PT, PT, PT, PT, 0x80, 0x8 ;  /* 0x000000000008781c */ /* 0x000fe20003f4f070 */
[----:B------:R-:W-:Y:S01]  /*3750*/  ULEA UR47, UR46, UR43, 0x3 ;  /* 0x0000002b2e2f7291 */ /* 0x000fe2000f8e18ff */
[----:B------:R-:W-:Y:S02]  /*3760*/  PRMT R3, RZ, 0x654, R3 ;  /* 0x00000654ff037816 */ /* 0x000fe40000000003 */
[----:B------:R-:W2:Y:S01]  /*3770*/  LDS.128 R4, [R4+0x130] ;  /* 0x0001300004047984 */ /* 0x000ea20000000c00 */
[----:B-1----:R-:W-:Y:S02]  /*3780*/  @P0 SHF.L.U32 R2, R8, 0x1f, RZ ;  /* 0x0000001f08020819 */ /* 0x002fe400000006ff */
[----:B------:R-:W-:Y:S01]  /*3790*/  SHF.L.U32 R0, R11, 0x1f, RZ ;  /* 0x0000001f0b007819 */ /* 0x000fe200000006ff */
[----:B------:R-:W-:Y:S01]  /*37a0*/  @!PT LDS RZ, [RZ] ;  /* 0x00000000fffff984 */ /* 0x000fe20000000800 */
[----:B------:R-:W-:Y:S01]  /*37b0*/  @!PT LDS RZ, [RZ] ;  /* 0x00000000fffff984 */ /* 0x000fe20000000800 */
[----:B------:R-:W-:Y:S01]  /*37c0*/  @!PT LDS RZ, [RZ] ;  /* 0x00000000fffff984 */ /* 0x000fe20000000800 */
[----:B------:R-:W-:Y:S01]  /*37d0*/  @!PT LDS RZ, [RZ] ;  /* 0x00000000fffff984 */ /* 0x000fe20000000800 */
[----:B------:R1:W-:Y:S06]  /*37e0*/  MEMBAR.ALL.CTA ;  /* 0x0000000000007992 */ /* 0x0003ec0000008000 */
[----:B-1----:R-:W1:Y:S02]  /*37f0*/  FENCE.VIEW.ASYNC.S ;  /* 0x00000000000073c6 */ /* 0x002e640000000000 */
[----:B-1----:R1:W-:Y:S01]  /*3800*/  SYNCS.ARRIVE.TRANS64.RED.A1T0 RZ, [R3+URZ], RZ ;  /* 0x000000ff03ff79a7 */ /* 0x0023e200081004ff */
[----:B------:R1:W3:Y:S01]  /*3810*/  @P0 SYNCS.PHASECHK.TRANS64.TRYWAIT P2, [UR5], R2 ;  /* 0x00000002ff0005a7 */ /* 0x0002e20008041105 */
[----:B------:R-:W-:Y:S01]  /*3820*/  ULEA.HI UR5, UR46, UR46, URZ, 0x1 ;  /* 0x0000002e2e057291 */ /* 0x000fe2000f8f08ff */
[----:B--2---:R-:W-:-:S03]  /*3830*/  LOP3.LUT P1, RZ, R6, 0x1, RZ, 0xc0, !PT ;  /* 0x0000000106ff7812 */ /* 0x004fc6000782c0ff */
[----:B------:R-:W-:Y:S02]  /*3840*/  ULOP3.LUT UR6, UR5, 0xffe, URZ, 0xc0, !UPT ;  /* 0x00000ffe05067892 */ /* 0x000fe4000f8ec0ff */
[----:B------:R-:W-:Y:S02]  /*3850*/  USHF.R.U32.HI UR38, URZ, 0x1, UR5 ;  /* 0x00000001ff267899 */ /* 0x000fe40008011605 */
[----:B------:R-:W-:Y:S02]  /*3860*/  UIADD3 UR5, UPT, UPT, -UR6, UR46, URZ ;  /* 0x0000002e06057290 */ /* 0x000fe4000fffe1ff */
[----:B------:R-:W-:-:S04]  /*3870*/  UIMAD UR38, UR38, 0x30, UR66 ;  /* 0x00000030262678a4 */ /* 0x000fc8000f8e0242 */
[----:B------:R-:W-:Y:S01]  /*3880*/  ULEA UR38, UR5, UR38, 0x14 ;  /* 0x0000002605267291 */ /* 0x000fe2000f8ea0ff */
[----:B------:R-:W2:Y:S02]  /*3890*/  SYNCS.PHASECHK.TRANS64.TRYWAIT P0, [UR47+0xe0], R0 ;  /* 0x0000e000ff0075a7 */ /* 0x000ea4000800112f */
[----:B-123--:R-:W-:Y:S09]  /*38a0*/  @!P0 BRA `(.L_x_64) ;  /* 0x0000003c00cc8947 */ /* 0x00eff20003800000 */
.L_x_137:
[----:B------:R-:W-:Y:S01]  /*38b0*/  IADD3 R10, PT, PT, R10, 0x1, RZ ;  /* 0x000000010a0a7810 */ /* 0x000fe20007ffe0ff */
[----:B------:R-:W-:Y:S06]  /*38c0*/  BRA.U !UP4, `(.L_x_65) ;  /* 0x000000050c107547 */ /* 0x000fec000b800000 */
[----:B------:R-:W-:Y:S01]  /*38d0*/  UPLOP3.LUT UP2, UPT, UPT, UPT, UPT, 0x40, 0x4 ;  /* 0x000000000004789c */ /* 0x000fe20003f4e870 */
[----:B------:R-:W-:Y:S01]  /*38e0*/  UMOV UR40, UR65 ;  /* 0x0000004100287c82 */ /* 0x000fe20008000000 */
[----:B------:R-:W-:Y:S01]  /*38f0*/  UMOV UR39, UR64 ;  /* 0x0000004000277c82 */ /* 0x000fe20008000000 */
[----:B------:R-:W-:-:S08]  /*3900*/  UMOV UR5, UR41 ;  /* 0x0000002900057c82 */ /* 0x000fd00008000000 */
.L_x_68:
[----:B------:R-:W-:Y:S02]  /*3910*/  UIADD3 UR40, UPT, UPT, UR40, 0x1, URZ ;  /* 0x0000000128287890 */ /* 0x000fe4000fffe0ff */
[----:B--2---:R-:W-:Y:S02]  /*3920*/  ULEA UR7, UR5, UR43, 0x3 ;  /* 0x0000002b05077291 */ /* 0x004fe4000f8e18ff */
[----:B------:R-:W-:Y:S01]  /*3930*/  UISETP.NE.AND UP3, UPT, UR40, URZ, UPT ;  /* 0x000000ff2800728c */ /* 0x000fe2000bf65270 */
[----:B---3--:R-:W-:Y:S10]  /*3940*/  @P2 BRA `(.L_x_66) ;  /* 0x00000000000c2947 */ /* 0x008ff40003800000 */
[----:B-1----:R-:W-:Y:S04]  /*3950*/  SHF.L.U32 R2, R8, 0x1f, RZ ;  /* 0x0000001f08027819 */ /* 0x002fe800000006ff */
[----:B------:R-:W1:Y:S02]  /*3960*/  SYNCS.PHASECHK.TRANS64.TRYWAIT P0, [UR7], R2 ;  /* 0x00000002ff0075a7 */ /* 0x000e640008001107 */
[----:B-1----:R-:W-:Y:S05]  /*3970*/  @!P0 BRA `(.L_x_67) ;  /* 0x0000003c00b08947 */ /* 0x002fea0003800000 */
.L_x_66:
[----:B------:R-:W-:Y:S01]  /*3980*/  UISETP.NE.AND UP0, UPT, UR39, 0x1, UPT ;  /* 0x000000012700788c */ /* 0x000fe2000bf05270 */
[----:B------:R-:W-:Y:S01]  /*3990*/  PLOP3.LUT P2, PT, PT, PT, PT, 0x80, 0x8 ;  /* 0x000000000008781c */ /* 0x000fe20003f4f070 */
[----:B------:R-:W-:Y:S02]  /*39a0*/  UIADD3 UR6, UPT, UPT, UR5, 0x1, URZ ;  /* 0x0000000105067890 */ /* 0x000fe4000fffe0ff */
[----:B------:R-:W-:Y:S02]  /*39b0*/  UIADD3 UR42, UPT, UPT, UR7, 0x38, URZ ;  /* 0x00000038072a7890 */ /* 0x000fe4000fffe0ff */
[----:B------:R-:W-:Y:S01]  /*39c0*/  UISETP.NE.AND UP1, UPT, UR6, 0x7, UPT ;  /* 0x000000070600788c */ /* 0x000fe2000bf25270 */
[----:B------:R-:W-:Y:S01]  /*39d0*/  PLOP3.LUT P0, PT, PT, PT, UP0, 0x80, 0x8 ;  /* 0x000000000008781c */ /* 0x000fe20003f0f008 */
[----:B------:R-:W-:Y:S02]  /*39e0*/  UIADD3 UR39, UPT, UPT, UR39, -0x1, URZ ;  /* 0xffffffff27277890 */ /* 0x000fe4000fffe0ff */
[----:B------:R-:W-:Y:S02]  /*39f0*/  USEL UR8, URZ, 0x1, UP1 ;  /* 0x00000001ff087887 */ /* 0x000fe40008800000 */
[----:B------:R-:W-:Y:S01]  /*3a00*/  USEL UR41, UR6, URZ, UP1 ;  /* 0x000000ff06297287 */ /* 0x000fe20008800000 */
[----:B------:R-:W-:Y:S01]  /*3a10*/  UMOV UR7, 0x40004040 ;  /* 0x4000404000077882 */ /* 0x000fe20000000000 */
[----:B------:R-:W-:Y:S02]  /*3a20*/  UMOV UR9, 0x40004040 ;  /* 0x4000404000097882 */ /* 0x000fe40000000000 */
[----:B------:R-:W-:Y:S01]  /*3a30*/  @UP0 ULEA UR6, UR41, UR43, 0x3 ;  /* 0x0000002b29060291 */ /* 0x000fe2000f8e18ff */
[----:B------:R-:W-:Y:S01]  /*3a40*/  LOP3.LUT R8, R8, UR8, RZ, 0x3c, !PT ;  /* 0x0000000808087c12 */ /* 0x000fe2000f8e3cff */
[----:B------:R-:W-:Y:S01]  /*3a50*/  ULEA UR8, UR5, UR45, 0xa ;  /* 0x0000002d05087291 */ /* 0x000fe2000f8e50ff */
[----:B------:R-:W-:Y:S02]  /*3a60*/  UMOV UR37, 0x40004040 ;  /* 0x4000404000257882 */ /* 0x000fe40000000000 */
[----:B-1----:R-:W-:Y:S01]  /*3a70*/  @P0 SHF.L.U32 R0, R8, 0x1f, RZ ;  /* 0x0000001f08000819 */ /* 0x002fe200000006ff */
[----:B------:R-:W-:Y:S02]  /*3a80*/  UIADD3 UR34, UPT, UPT, UR8, 0x2, URZ ;  /* 0x0000000208227890 */ /* 0x000fe4000fffe0ff */
[----:B------:R-:W-:Y:S01]  /*3a90*/  UIADD3 UR30, UPT, UPT, UR8, 0x4, URZ ;  /* 0x00000004081e7890 */ /* 0x000fe2000fffe0ff */
[----:B------:R2:W3:Y:S01]  /*3aa0*/  @P0 SYNCS.PHASECHK.TRANS64.TRYWAIT P2, [UR6], R0 ;  /* 0x00000000ff0005a7 */ /* 0x0004e20008041106 */
[----:B------:R-:W-:Y:S02]  /*3ab0*/  UIMAD UR6, UR5, 0x300, UR4 ;  /* 0x00000300050678a4 */ /* 0x000fe4000f8e0204 */
[----:B------:R-:W-:Y:S02]  /*3ac0*/  UIADD3 UR26, UPT, UPT, UR8, 0x6, URZ ;  /* 0x00000006081a7890 */ /* 0x000fe4000fffe0ff */
[----:B------:R-:W-:Y:S02]  /*3ad0*/  UIADD3 UR36, UPT, UPT, UR6, 0x2, URZ ;  /* 0x0000000206247890 */ /* 0x000fe4000fffe0ff */
[----:B------:R-:W-:Y:S02]  /*3ae0*/  UIADD3 UR32, UPT, UPT, UR6, 0x4, URZ ;  /* 0x0000000406207890 */ /* 0x000fe4000fffe0ff */
[----:B------:R-:W-:Y:S01]  /*3af0*/  UIADD3 UR28, UPT, UPT, UR6, 0x6, URZ ;  /* 0x00000006061c7890 */ /* 0x000fe2000fffe0ff */
[----:B------:R2:W-:Y:S01]  /*3b00*/  UTCHMMA gdesc[UR8], gdesc[UR6], tmem[UR38], tmem[UR62], idesc[UR63], UP2 ;  /* 0x00ff3e06080075ea */ /* 0x0005e20009000026 */
[----:B------:R-:W-:Y:S02]  /*3b10*/  UIADD3 UR24, UPT, UPT, UR6, 0x180, URZ ;  /* 0x0000018006187890 */ /* 0x000fe4000fffe0ff */
[----:B------:R-:W-:Y:S02]  /*3b20*/  UIADD3 UR22, UPT, UPT, UR8, 0x200, URZ ;  /* 0x0000020008167890 */ /* 0x000fe4000fffe0ff */
[----:B------:R-:W-:Y:S02]  /*3b30*/  UIADD3 UR20, UPT, UPT, UR6, 0x182, URZ ;  /* 0x0000018206147890 */ /* 0x000fe4000fffe0ff */
[----:B------:R-:W-:Y:S02]  /*3b40*/  UIADD3 UR18, UPT, UPT, UR8, 0x202, URZ ;  /* 0x0000020208127890 */ /* 0x000fe4000fffe0ff */
[----:B------:R-:W-:Y:S02]  /*3b50*/  UIADD3 UR16, UPT, UPT, UR6, 0x184, URZ ;  /* 0x0000018406107890 */ /* 0x000fe4000fffe0ff */
[----:B------:R-:W-:Y:S02]  /*3b60*/  UIADD3 UR14, UPT, UPT, UR8, 0x204, URZ ;  /* 0x00000204080e7890 */ /* 0x000fe4000fffe0ff */
[----:B------:R-:W-:Y:S02]  /*3b70*/  UIADD3 UR12, UPT, UPT, UR6, 0x186, URZ ;  /* 0x00000186060c7890 */ /* 0x000fe4000fffe0ff */
[----:B------:R-:W-:Y:S02]  /*3b80*/  UIADD3 UR10, UPT, UPT, UR8, 0x206, URZ ;  /* 0x00000206080a7890 */ /* 0x000fe4000fffe0ff */
[----:B------:R-:W-:Y:S01]  /*3b90*/  UPLOP3.LUT UP2, UPT, UPT, UPT, UPT, 0x80, 0x8 ;  /* 0x000000000008789c */ /* 0x000fe20003f4f070 */
[----:B------:R-:W-:Y:S01]  /*3ba0*/  UMOV UR35, 0x40004040 ;  /* 0x4000404000237882 */ /* 0x000fe20000000000 */
[----:B------:R-:W-:Y:S01]  /*3bb0*/  UMOV UR33, 0x40004040 ;  /* 0x4000404000217882 */ /* 0x000fe20000000000 */
[----:B------:R2:W-:Y:S01]  /*3bc0*/  UTCHMMA gdesc[UR34], gdesc[UR36], tmem[UR38], tmem[UR60], idesc[UR61], UPT ;  /* 0x00ff3c24220075ea */ /* 0x0005e2000b800026 */
        /* <DEDUP_REMOVED lines=14> */
[----:B------:R-:W-:Y:S01]  /*3cb0*/  UMOV UR11, 0x40004040 ;  /* 0x40004040000b7882 */ /* 0x000fe20000000000 */
[----:B------:R2:W-:Y:S01]  /*3cc0*/  UTCHMMA gdesc[UR14], gdesc[UR16], tmem[UR38], tmem[UR50], idesc[UR51], UPT ;  /* 0x00ff32100e0075ea */ /* 0x0005e2000b800026 */
[----:B------:R2:W-:Y:S01]  /*3cd0*/  UTCHMMA gdesc[UR10], gdesc[UR12], tmem[UR38], tmem[UR48], idesc[UR49], UPT ;  /* 0x00ff300c0a0075ea */ /* 0x0005e2000b800026 */
[----:B------:R2:W-:Y:S01]  /*3ce0*/  UTCBAR.MULTICAST [UR42], URZ, UR44 ;  /* 0x000000ff2a0073e9 */ /* 0x0005e2000800082c */
[----:B------:R-:W-:Y:S01]  /*3cf0*/  UMOV UR5, UR41 ;  /* 0x0000002900057c82 */ /* 0x000fe20008000000 */
[----:B------:R-:W-:Y:S05]  /*3d00*/  BRA.U UP3, `(.L_x_68) ;  /* 0xfffffffd03007547 */ /* 0x000fea000b83ffff */
.L_x_65:
[----:B------:R-:W-:Y:S01]  /*3d10*/  UIADD3 UR5, UPT, UPT, UR46, 0x1, URZ ;  /* 0x000000012e057890 */ /* 0x000fe2000fffe0ff */
[C---:B------:R-:W-:Y:S01]  /*3d20*/  ISETP.NE.AND P0, PT, R10.reuse, 0x2, PT ;  /* 0x000000020a00780c */ /* 0x040fe20003f05270 */
[----:B--2---:R-:W-:Y:S02]  /*3d30*/  UIADD3 UR6, UPT, UPT, UR47, 0xc0, URZ ;  /* 0x000000c02f067890 */ /* 0x004fe4000fffe0ff */
[----:B------:R-:W-:Y:S01]  /*3d40*/  UISETP.NE.AND UP0, UPT, UR5, 0x4, UPT ;  /* 0x000000040500788c */ /* 0x000fe2000bf05270 */
[----:B-1----:R-:W-:Y:S02]  /*3d50*/  SEL R0, RZ, 0x1, P0 ;  /* 0x00000001ff007807 */ /* 0x002fe40000000000 */
[----:B------:R-:W-:Y:S01]  /*3d60*/  SEL R10, R10, RZ, P0 ;  /* 0x000000ff0a0a7207 */ /* 0x000fe20000000000 */
[----:B------:R-:W-:Y:S01]  /*3d70*/  USEL UR7, URZ, 0x1, UP0 ;  /* 0x00000001ff077887 */ /* 0x000fe20008000000 */
[----:B------:R-:W-:Y:S01]  /*3d80*/  LOP3.LUT R9, R9, R0, RZ, 0x3c, !PT ;  /* 0x0000000009097212 */ /* 0x000fe200078e3cff */
[----:B------:R-:W-:Y:S01]  /*3d90*/  USEL UR46, UR5, URZ, UP0 ;  /* 0x000000ff052e7287 */ /* 0x000fe20008000000 */
[----:B------:R1:W-:Y:S03]  /*3da0*/  UTCBAR [UR6], URZ ;  /* 0x000000ff060073e9 */ /* 0x0003e600080000ff */
[----:B------:R-:W-:Y:S01]  /*3db0*/  LOP3.LUT R11, R11, UR7, RZ, 0x3c, !PT ;  /* 0x000000070b0b7c12 */ /* 0x000fe2000f8e3cff */
[----:B------:R-:W-:Y:S07]  /*3dc0*/  @P1 BRA `(.L_x_69) ;  /* 0xfffffff8003c1947 */ /* 0x000fee000383ffff */
[----:B------:R-:W2:Y:S01]  /*3dd0*/  S2UR UR8, SR_CgaCtaId ;  /* 0x00000000000879c3 */ /* 0x000ea20000008800 */
[----:B------:R-:W-:Y:S01]  /*3de0*/  ELECT P0, URZ, PT ;  /* 0x0000000000ff782f */ /* 0x000fe20003800000 */
[----:B------:R-:W-:Y:S01]  /*3df0*/  IMAD.MOV.U32 R0, RZ, RZ, 0x1 ;  /* 0x00000001ff007424 */ /* 0x000fe200078e00ff */
[----:B------:R-:W-:Y:S01]  /*3e00*/  UIADD3 UR43, UPT, UPT, UR43, 0xe0, URZ ;  /* 0x000000e02b2b7890 */ /* 0x000fe2000fffe0ff */
[----:B------:R-:W-:Y:S01]  /*3e10*/  SHF.L.U32 R2, R11, 0x1f, RZ ;  /* 0x0000001f0b027819 */ /* 0x000fe200000006ff */
[----:B------:R-:W-:-:S03]  /*3e20*/  UMOV UR4, 0x40 ;  /* 0x0000004000047882 */ /* 0x000fc60000000000 */
[----:B------:R-:W-:Y:S01]  /*3e30*/  UVIRTCOUNT.DEALLOC.SMPOOL 0x80 ;  /* 0x000000800000784c */ /* 0x000fe20000000000 */
[----:B--2---:R-:W-:Y:S02]  /*3e40*/  ULEA UR8, UR8, UR4, 0x18 ;  /* 0x0000000408087291 */ /* 0x004fe4000f8ec0ff */
[----:B------:R-:W-:-:S07]  /*3e50*/  ULEA UR4, UR46, UR43, 0x3 ;  /* 0x0000002b2e047291 */ /* 0x000fce000f8e18ff */
[----:B------:R2:W-:Y:S02]  /*3e60*/  @P0 STS.U8 [UR8+0x1c], R0 ;  /* 0x00001c00ff000988 */ /* 0x0005e40008000008 */
[----:B------:R-:W4:Y:S02]  /*3e70*/  SYNCS.PHASECHK.TRANS64.TRYWAIT P0, [UR4], R2 ;  /* 0x00000002ff0075a7 */ /* 0x000f240008001104 */
[----:B--2-4-:R-:W-:Y:S05]  /*3e80*/  @!P0 BRA `(.L_x_70) ;  /* 0x0000003800848947 */ /* 0x014fea0003800000 */
.L_x_140:
[----:B------:R-:W-:-:S04]  /*3e90*/  UIADD3 UR4, UPT, UPT, UR46, 0x1, URZ ;  /* 0x000000012e047890 */ /* 0x000fc8000fffe0ff */
[----:B------:R-:W-:-:S04]  /*3ea0*/  UISETP.NE.AND UP0, UPT, UR4, 0x4, UPT ;  /* 0x000000040400788c */ /* 0x000fc8000bf05270 */
[----:B-1----:R-:W-:Y:S02]  /*3eb0*/  USEL UR6, URZ, 0x1, UP0 ;  /* 0x00000001ff067887 */ /* 0x002fe40008000000 */
[----:B------:R-:W-:-:S04]  /*3ec0*/  USEL UR4, UR4, URZ, UP0 ;  /* 0x000000ff04047287 */ /* 0x000fc80008000000 */
[----:B------:R-:W-:Y:S01]  /*3ed0*/  ULEA UR5, UR4, UR43, 0x3 ;  /* 0x0000002b04057291 */ /* 0x000fe2000f8e18ff */
[----:B--2---:R-:W-:-:S04]  /*3ee0*/  LOP3.LUT R2, R11, UR6, RZ, 0x3c, !PT ;  /* 0x000000060b027c12 */ /* 0x004fc8000f8e3cff */
[----:B------:R-:W-:-:S04]  /*3ef0*/  SHF.L.U32 R3, R2, 0x1f, RZ ;  /* 0x0000001f02037819 */ /* 0x000fc800000006ff */
[----:B------:R-:W1:Y:S02]  /*3f00*/  SYNCS.PHASECHK.TRANS64.TRYWAIT P0, [UR5], R3 ;  /* 0x00000003ff0075a7 */ /* 0x000e640008001105 */
[----:B-1----:R-:W-:Y:S05]  /*3f10*/  @!P0 BRA `(.L_x_71) ;  /* 0x0000003800788947 */ /* 0x002fea0003800000 */
.L_x_142:
        /* <DEDUP_REMOVED lines=9> */
.L_x_144:
[----:B------:R-:W-:-:S04]  /*3fb0*/  UIADD3 UR4, UPT, UPT, UR4, 0x1, URZ ;  /* 0x0000000104047890 */ /* 0x000fc8000fffe0ff */
[----:B------:R-:W-:-:S04]  /*3fc0*/  UISETP.NE.AND UP0, UPT, UR4, 0x4, UPT ;  /* 0x000000040400788c */ /* 0x000fc8000bf05270 */
[----:B------:R-:W-:Y:S02]  /*3fd0*/  USEL UR5, URZ, 0x1, UP0 ;  /* 0x00000001ff057887 */ /* 0x000fe40008000000 */
[----:B------:R-:W-:-:S04]  /*3fe0*/  USEL UR4, UR4, URZ, UP0 ;  /* 0x000000ff04047287 */ /* 0x000fc80008000000 */
[----:B------:R-:W-:Y:S01]  /*3ff0*/  ULEA UR4, UR4, UR43, 0x3 ;  /* 0x0000002b04047291 */ /* 0x000fe2000f8e18ff */
[----:B------:R-:W-:-:S04]  /*4000*/  LOP3.LUT R2, R2, UR5, RZ, 0x3c, !PT ;  /* 0x0000000502027c12 */ /* 0x000fc8000f8e3cff */
[----:B------:R-:W-:-:S04]  /*4010*/  SHF.L.U32 R2, R2, 0x1f, RZ ;  /* 0x0000001f02027819 */ /* 0x000fc800000006ff */
[----:B------:R-:W2:Y:S02]  /*4020*/  SYNCS.PHASECHK.TRANS64.TRYWAIT P0, [UR4], R2 ;  /* 0x00000002ff0075a7 */ /* 0x000ea40008001104 */
[----:B--2---:R-:W-:Y:S05]  /*4030*/  @!P0 BRA `(.L_x_73) ;  /* 0x0000003800608947 */ /* 0x004fea0003800000 */
.L_x_146:
[----:B------:R-:W-:Y:S01]  /*4040*/  NOP ;  /* 0x0000000000007918 */ /* 0x000fe20000000000 */
[----:B-1----:R-:W1:Y:S01]  /*4050*/  LDS R0, [UR8+0x14] ;  /* 0x00001408ff007984 */ /* 0x002e620008000800 */
[----:B------:R-:W-:Y:S01]  /*4060*/  ULOP3.LUT UR4, UR66, 0xffff, URZ, 0xc0, !UPT ;  /* 0x0000ffff42047892 */ /* 0x000fe2000f8ec0ff */
[----:B------:R-:W-:Y:S01]  /*4070*/  UMOV UR5, 0xffff ;  /* 0x0000ffff00057882 */ /* 0x000fe20000000000 */
[----:B------:R-:W-:Y:S02]  /*4080*/  UMOV UR6, 0x1 ;  /* 0x0000000100067882 */ /* 0x000fe40000000000 */
[----:B------:R-:W-:-:S04]  /*4090*/  USHF.R.U32.HI UR4, URZ, 0x5, UR4 ;  /* 0x00000005ff047899 */ /* 0x000fc80008011604 */
[----:B------:R-:W-:Y:S02]  /*40a0*/  USHF.L.U32 UR5, UR5, UR4, URZ ;  /* 0x0000000405057299 */ /* 0x000fe400080006ff */
[----:B------:R-:W-:-:S04]  /*40b0*/  USHF.L.U32 UR4, UR6, UR4, URZ ;  /* 0x0000000406047299 */ /* 0x000fc800080006ff */
[----:B-1----:R-:W-:-:S04]  /*40c0*/  LOP3.LUT R0, R0, UR5, RZ, 0xc0, !PT ;  /* 0x0000000500007c12 */ /* 0x002fc8000f8ec0ff */
[----:B------:R-:W-:-:S13]  /*40d0*/  ISETP.NE.AND P0, PT, R0, UR5, PT ;  /* 0x0000000500007c0c */ /* 0x000fda000bf05270 */
[----:B------:R-:W-:Y:S05]  /*40e0*/  @P0 BRA `(.L_x_74) ;  /* 0x0000000000580947 */ /* 0x000fea0003800000 */
[----:B------:R-:W1:Y:S02]  /*40f0*/  LDS R0, [UR8+0x18] ;  /* 0x00001808ff007984 */ /* 0x000e640008000800 */
[----:B-1----:R-:W-:-:S04]  /*4100*/  LOP3.LUT R0, R0, UR4, RZ, 0xc0, !PT ;  /* 0x0000000400007c12 */ /* 0x002fc8000f8ec0ff */
[----:B------:R-:W-:-:S13]  /*4110*/  ISETP.NE.AND P0, PT, R0, UR4, PT ;  /* 0x0000000400007c0c */ /* 0x000fda000bf05270 */
[----:B------:R-:W-:Y:S05]  /*4120*/  @P0 BRA `(.L_x_75) ;  /* 0x00000000003c0947 */ /* 0x000fea0003800000 */
[----:B------:R-:W1:Y:S01]  /*4130*/  S2R R2, SR_LANEID ;  /* 0x0000000000027919 */ /* 0x000e620000000000 */
[----:B------:R-:W-:-:S06]  /*4140*/  ULOP3.LUT UR5, URZ, UR5, URZ, 0x33, !UPT ;  /* 0x00000005ff057292 */ /* 0x000fcc000f8e33ff */
[----:B------:R-:W-:-:S04]  /*4150*/  IMAD.U32 R0, RZ, RZ, UR5 ;  /* 0x00000005ff007e24 */ /* 0x000fc8000f8e00ff */
[----:B------:R2:W4:Y:S02]  /*4160*/  REDUX UR7, R0 ;  /* 0x00000000000773c4 */ /* 0x0005240000000000 */
[----:B------:R1:W-:Y:S01]  /*4170*/  UTCATOMSWS.AND URZ, UR5 ;  /* 0x0000000500ff79e3 */ /* 0x0003e20008000000 */
[----:B--2---:R-:W-:Y:S01]  /*4180*/  LOP3.LUT R0, RZ, UR4, RZ, 0x33, !PT ;  /* 0x00000004ff007c12 */ /* 0x004fe2000f8e33ff */
[----:B------:R-:W-:Y:S02]  /*4190*/  VOTEU.ANY UR4, UPT, PT ;  /* 0x0000000000047886 */ /* 0x000fe400038e0100 */
[----:B------:R-:W-:Y:S02]  /*41a0*/  UFLO.U32 UR4, UR4 ;  /* 0x00000004000472bd */ /* 0x000fe400080e0000 */
[----:B------:R-:W2:Y:S04]  /*41b0*/  REDUX UR6, R0 ;  /* 0x00000000000673c4 */ /* 0x000ea80000000000 */
[----:B-1----:R-:W-:-:S02]  /*41c0*/  ISETP.EQ.U32.AND P0, PT, R2, UR4, PT ;  /* 0x0000000402007c0c */ /* 0x002fc4000bf02070 */
[----:B----4-:R-:W-:-:S11]  /*41d0*/  MOV R2, UR7 ;  /* 0x0000000700027c02 */ /* 0x010fd60008000f00 */
[----:B------:R1:W-:Y:S01]  /*41e0*/  @P0 ATOMS.AND RZ, [UR8+0x14], R2 ;  /* 0x00001402ffff098c */ /* 0x0003e2000a800008 */
[----:B--2---:R-:W-:-:S05]  /*41f0*/  IMAD.U32 R0, RZ, RZ, UR6 ;  /* 0x00000006ff007e24 */ /* 0x004fca000f8e00ff */
[----:B------:R1:W-:Y:S01]  /*4200*/  @P0 ATOMS.AND RZ, [UR8+0x18], R0 ;  /* 0x00001800ffff098c */ /* 0x0003e2000a800008 */
[----:B------:R-:W-:Y:S05]  /*4210*/  BRA `(.L_x_76) ;  /* 0x0000000000147947 */ /* 0x000fea0003800000 */
.L_x_75:
[----:B------:R-:W-:Y:S02]  /*4220*/  MOV R2, 0x4240 ;  /* 0x0000424000027802 */ /* 0x000fe40000000f00 */
[----:B---3-5:R-:W-:Y:S05]  /*4230*/  CALL.REL.NOINC `($__internal_0_$__cuda_sm10x_tcgen05_guardrail_trap_col_being_dealloced_not_returned_by_alloc) ;  /* 0x0000003800907944 */ /* 0x028fea0003c00000 */
[----:B------:R-:W-:Y:S05]  /*4240*/  BRA `(.L_x_76) ;  /* 0x0000000000087947 */ /* 0x000fea0003800000 */
.L_x_74:
[----:B------:R-:W-:Y:S02]  /*4250*/  MOV R2, 0x4270 ;  /* 0x0000427000027802 */ /* 0x000fe40000000f00 */
[----:B---3-5:R-:W-:Y:S05]  /*4260*/  CALL.REL.NOINC `($__internal_2_$__cuda_sm10x_tcgen05_guardrail_trap_unallocated_columns_being_dealloced) ;  /* 0x00000038009c7944 */ /* 0x028fea0003c00000 */
.L_x_76:
[----:B------:R-:W-:Y:S01]  /*4270*/  NOP ;  /* 0x0000000000007918 */ /* 0x000fe20000000000 */
[----:B------:R-:W-:Y:S05]  /*4280*/  EXIT ;  /* 0x000000000000794d */ /* 0x000fea0003800000 */
.L_x_58:
[----:B------:R-:W-:-:S09]  /*4290*/  UISETP.NE.OR UP0, UPT, UR18, 0x3, !UP3 ;  /* 0x000000031200788c */ /* 0x000fd2000df05670 */
[----:B------:R-:W-:Y:S05]  /*42a0*/  BRA.U UP0, `(.L_x_77) ;  /* 0x0000000d00b07547 */ /* 0x000fea000b800000 */
[----:B------:R-:W2:Y:S01]  /*42b0*/  LDCU.64 UR4, c[0x0][0x888] ;  /* 0x00011100ff0477ac */ /* 0x000ea20008000a00 */
[----:B------:R-:W3:Y:S01]  /*42c0*/  LDC.64 R12, c[0x0][0x348] ;  /* 0x0000d200ff0c7b82 */ /* 0x000ee20000000a00 */
[----:B------:R-:W-:Y:S02]  /*42d0*/  HFMA2 R9, -RZ, RZ, 0, 0 ;  /* 0x00000000ff097431 */ /* 0x000fe400000001ff */
[----:B------:R-:W-:Y:S01]  /*42e0*/  IMAD.MOV.U32 R11, RZ, RZ, 0x1 ;  /* 0x00000001ff0b7424 */ /* 0x000fe200078e00ff */
[----:B------:R-:W4:Y:S01]  /*42f0*/  LDCU UR38, c[0x0][0x370] ;  /* 0x00006e00ff2677ac */ /* 0x000f220008000800 */
[----:B------:R-:W-:Y:S01]  /*4300*/  IMAD.MOV.U32 R10, RZ, RZ, RZ ;  /* 0x000000ffff0a7224 */ /* 0x000fe200078e00ff */
[----:B------:R-:W-:Y:S01]  /*4310*/  MOV R8, 0x1800 ;  /* 0x0000180000087802 */ /* 0x000fe20000000f00 */
[----:B------:R-:W4:Y:S01]  /*4320*/  LDCU.128 UR52, c[0x0][0xb10] ;  /* 0x00016200ff3477ac */ /* 0x000f220008000c00 */
[----:B------:R-:W1:Y:S01]  /*4330*/  LDCU UR37, c[0x0][0x374] ;  /* 0x00006e80ff2577ac */ /* 0x000e620008000800 */
[----:B------:R-:W1:Y:S01]  /*4340*/  LDCU.64 UR32, c[0x0][0x890] ;  /* 0x00011200ff2077ac */ /* 0x000e620008000a00 */
[----:B--2---:R-:W-:Y:S01]  /*4350*/  UISETP.NE.U32.AND UP0, UPT, UR4, URZ, UPT ;  /* 0x000000ff0400728c */ /* 0x004fe2000bf05070 */
[----:B------:R-:W2:Y:S01]  /*4360*/  LDCU UR15, c[0x0][0xb0c] ;  /* 0x00016180ff0f77ac */ /* 0x000ea20008000800 */
[----:B------:R-:W3:Y:S01]  /*4370*/  LDCU UR44, c[0x0][0xb20] ;  /* 0x00016400ff2c77ac */ /* 0x000ee20008000800 */
[----:B------:R-:W3:Y:S01]  /*4380*/  LDCU UR4, c[0x0][0xb30] ;  /* 0x00016600ff0477ac */ /* 0x000ee20008000800 */
[----:B----4-:R-:W-:-:S02]  /*4390*/  UIMAD.WIDE.U32 UR8, UR38, UR52, URZ ;  /* 0x00000034260872a5 */ /* 0x010fc4000f8e00ff */
[----:B-1----:R-:W-:Y:S02]  /*43a0*/  UIMAD.WIDE.U32 UR10, UR37, UR55, URZ ;  /* 0x00000037250a72a5 */ /* 0x002fe4000f8e00ff */
[----:B------:R-:W-:Y:S02]  /*43b0*/  USEL UR41, URZ, 0x1, UP5 ;  /* 0x00000001ff297887 */ /* 0x000fe4000a800000 */
[----:B------:R-:W-:Y:S02]  /*43c0*/  UISETP.NE.U32.AND UP6, UPT, UR32, URZ, UPT ;  /* 0x000000ff2000728c */ /* 0x000fe4000bfc5070 */
[----:B------:R-:W-:Y:S01]  /*43d0*/  UISETP.NE.AND.EX UP5, UPT, UR5, URZ, UPT, UP0 ;  /* 0x000000ff0500728c */ /* 0x000fe2000bfa5300 */
[----:B------:R-:W-:Y:S01]  /*43e0*/  UMOV UR6, 0x400 ;  /* 0x0000040000067882 */ /* 0x000fe20000000000 */
[----:B------:R-:W-:Y:S01]  /*43f0*/  UISETP.NE.AND UP0, UPT, UR43, 0x1, UPT ;  /* 0x000000012b00788c */ /* 0x000fe2000bf05270 */
[----:B------:R-:W-:Y:S01]  /*4400*/  UMOV UR8, UR9 ;  /* 0x0000000900087c82 */ /* 0x000fe20008000000 */
[----:B------:R-:W-:Y:S01]  /*4410*/  UMOV UR39, UR11 ;  /* 0x0000000b00277c82 */ /* 0x000fe20008000000 */
[----:B--2---:R-:W-:Y:S01]  /*4420*/  UISETP.NE.AND UP0, UPT, UR15, 0x1, UPT ;  /* 0x000000010f00788c */ /* 0x004fe2000bf05270 */
[----:B------:R-:W-:Y:S01]  /*4430*/  UMOV UR21, URZ ;  /* 0x000000ff00157c82 */ /* 0x000fe20008000000 */
[----:B------:R-:W-:-:S02]  /*4440*/  UPLOP3.LUT UP4, UPT, UPT, UPT, UPT, 0x40, 0x4 ;  /* 0x000000000004789c */ /* 0x000fc40003f8e870 */
[----:B------:R-:W-:Y:S01]  /*4450*/  UISETP.GE.AND UP2, UPT, UR43, 0x1, UPT ;  /* 0x000000012b00788c */ /* 0x000fe2000bf46270 */
[----:B------:R-:W1:Y:S01]  /*4460*/  LDCU.64 UR22, c[0x0][0xb28] ;  /* 0x00016500ff1677ac */ /* 0x000e620008000a00 */
[----:B------:R-:W-:Y:S02]  /*4470*/  ULEA UR6, UR42, UR6, 0x18 ;  /* 0x000000062a067291 */ /* 0x000fe4000f8ec0ff */
[----:B------:R-:W-:Y:S02]  /*4480*/  UISETP.NE.AND.EX UP6, UPT, UR33, URZ, UPT, UP6 ;  /* 0x000000ff2100728c */ /* 0x000fe4000bfc5360 */
[----:B------:R-:W-:Y:S02]  /*4490*/  USHF.R.U32.HI UR40, URZ, UR53, UR8 ;  /* 0x00000035ff287299 */ /* 0x000fe40008011608 */
[----:B---3--:R-:W-:Y:S02]  /*44a0*/  USHF.R.U32.HI UR39, URZ, UR44, UR39 ;  /* 0x0000002cff277299 */ /* 0x008fe40008011627 */
[----:B------:R-:W-:-:S02]  /*44b0*/  UISETP.NE.AND UP0, UPT, UR54, 0x1, UPT ;  /* 0x000000013600788c */ /* 0x000fc4000bf05270 */
[----:B------:R-:W-:-:S11]  /*44c0*/  UISETP.NE.AND UP3, UPT, UR4, 0x1, UPT ;  /* 0x000000010400788c */ /* 0x000fd6000bf65270 */
.L_x_85:
[C---:B------:R-:W-:Y:S02]  /*44d0*/  LEA R3, R10.reuse, UR6, 0x3 ;  /* 0x000000060a037c11 */ /* 0x040fe4000f8e18ff */
[----:B------:R-:W-:Y:S02]  /*44e0*/  SHF.L.U32 R0, R9, 0x1f, RZ ;  /* 0x0000001f09007819 */ /* 0x000fe400000006ff */
[----:B------:R-:W-:Y:S02]  /*44f0*/  LEA R4, R10, UR6, 0x4 ;  /* 0x000000060a047c11 */ /* 0x000fe4000f8e20ff */
[----:B--2---:R-:W2:Y:S02]  /*4500*/  SYNCS.PHASECHK.TRANS64.TRYWAIT P0, [R3+URZ+0xa0], R0 ;  /* 0x0000a000030075a7 */ /* 0x004ea400080011ff */
[----:B--2---:R-:W-:Y:S05]  /*4510*/  @!P0 BRA `(.L_x_78) ;  /* 0x0000003400408947 */ /* 0x004fea0003800000 */
.L_x_147:
[----:B------:R-:W3:Y:S01]  /*4520*/  LDS.128 R4, [R4+0x130] ;  /* 0x0001300004047984 */ /* 0x000ee20000000c00 */
[----:B------:R-:W-:Y:S01]  /*4530*/  UISETP.GE.AND UP0, UPT, UR43, 0x1, UPT ;  /* 0x000000012b00788c */ /* 0x000fe2000bf06270 */
[----:B------:R-:W-:Y:S01]  /*4540*/  @!PT LDS RZ, [RZ] ;  /* 0x00000000fffff984 */ /* 0x000fe20000000800 */
[----:B------:R-:W-:Y:S01]  /*4550*/  @!PT LDS RZ, [RZ] ;  /* 0x00000000fffff984 */ /* 0x000fe20000000800 */
[----:B------:R-:W-:Y:S01]  /*4560*/  @!PT LDS RZ, [RZ] ;  /* 0x00000000fffff984 */ /* 0x000fe20000000800 */
[----:B------:R-:W-:Y:S01]  /*4570*/  @!PT LDS RZ, [RZ] ;  /* 0x00000000fffff984 */ /* 0x000fe20000000800 */
[----:B------:R4:W-:Y:S06]  /*4580*/  MEMBAR.ALL.CTA ;  /* 0x0000000000007992 */ /* 0x0009ec0000008000 */
[----:B----4-:R-:W4:Y:S01]  /*4590*/  FENCE.VIEW.ASYNC.S ;  /* 0x00000000000073c6 */ /* 0x010f220000000000 */
[----:B---3--:R-:W-:Y:S11]  /*45a0*/  LOP3.LUT P0, RZ, R6, 0x1, RZ, 0xc0, !PT ;  /* 0x0000000106ff7812 */ /* 0x008ff6000780c0ff */
[----:B------:R-:W-:Y:S02]  /*45b0*/  @!UPT UIADD3 URZ, UPT, UPT, URZ, URZ, URZ ;  /* 0x000000fffffff290 */ /* 0x000fe4000fffe0ff */
[----:B----4-:R-:W-:Y:S01]  /*45c0*/  VOTEU.ANY UP2, P0 ;  /* 0x0000000000ff7886 */ /* 0x010fe20000040100 */
[----:B------:R-:W-:Y:S11]  /*45d0*/  PLOP3.LUT P0, PT, PT, PT, UP2, 0x80, 0x8 ;  /* 0x000000000008781c */ /* 0x000ff60003f0f028 */
[----:B------:R-:W-:Y:S02]  /*45e0*/  @!UPT UIADD3 URZ, UPT, UPT, URZ, URZ, URZ ;  /* 0x000000fffffff290 */ /* 0x000fe4000fffe0ff */
[----:B--2---:R-:W-:Y:S02]  /*45f0*/  @P0 SHF.R.U32.HI R0, RZ, 0x10, R5 ;  /* 0x00000010ff000819 */ /* 0x004fe40000011605 */
[----:B------:R-:W-:Y:S02]  /*4600*/  @P0 MOV R2, R4 ;  /* 0x0000000400020202 */ /* 0x000fe40000000f00 */
[----:B------:R-:W-:Y:S01]  /*4610*/  @P0 R2UR UR4, R0 ;  /* 0x00000000000402ca */ /* 0x000fe200000e0000 */
[----:B------:R-:W-:Y:S01]  /*4620*/  VIADD R0, R3, 0xb0 ;  /* 0x000000b003007836 */ /* 0x000fe20000000000 */
[----:B------:R-:W-:Y:S02]  /*4630*/  @P0 LOP3.LUT R4, R5, 0xffff, RZ, 0xc0, !PT ;  /* 0x0000ffff05040812 */ /* 0x000fe400078ec0ff */
[----:B------:R-:W-:Y:S02]  /*4640*/  @P0 R2UR UR7, R2 ;  /* 0x00000000020702ca */ /* 0x000fe400000e0000 */
[----:B------:R-:W-:Y:S02]  /*4650*/  PRMT R0, RZ, 0x654, R0 ;  /* 0x00000654ff007816 */ /* 0x000fe40000000000 */
[----:B------:R-:W-:Y:S02]  /*4660*/  @P0 R2UR UR5, R4 ;  /* 0x00000000040502ca */ /* 0x000fe400000e0000 */
[----:B------:R2:W-:Y:S03]  /*4670*/  SYNCS.ARRIVE.TRANS64.RED.A1T0 RZ, [R0+URZ], RZ ;  /* 0x000000ff00ff79a7 */ /* 0x0005e600081004ff */
[----:B------:R-:W-:Y:S04]  /*4680*/  @UP2 UMOV UR29, UR4 ;  /* 0x00000004001d2c82 */ /* 0x000fe80008000000 */
[----:B------:R-:W-:Y:S04]  /*4690*/  @UP2 UMOV UR14, UR7 ;  /* 0x00000007000e2c82 */ /* 0x000fe80008000000 */
[----:B------:R-:W-:Y:S01]  /*46a0*/  @UP2 UMOV UR13, UR5 ;  /* 0x00000005000d2c82 */ /* 0x000fe20008000000 */
[----:B------:R-:W-:Y:S05]  /*46b0*/  BRA.U !UP0, `(.L_x_79) ;  /* 0x0000000108c07547 */ /* 0x000fea000b800000 */
[----:B------:R-:W-:Y:S02]  /*46c0*/  UIMAD.WIDE.U32 UR10, UR13, UR55, URZ ;  /* 0x000000370d0a72a5 */ /* 0x000fe4000f8e00ff */
[----:B------:R-:W-:Y:S02]  /*46d0*/  UP2UR UR12, UPR, URZ, 0x4 ;  /* 0x00000004ff0c7883 */ /* 0x000fe40008000000 */
[----:B------:R-:W-:Y:S02]  /*46e0*/  UISETP.NE.AND UP2, UPT, UR54, 0x1, UPT ;  /* 0x000000013600788c */ /* 0x000fe4000bf45270 */
[----:B------:R-:W-:Y:S02]  /*46f0*/  UIMAD.WIDE.U32 UR16, UR14, UR52, URZ ;  /* 0x000000340e1072a5 */ /* 0x000fe4000f8e00ff */
[----:B------:R-:W-:Y:S02]  /*4700*/  USEL UR4, UR37, UR39, !UP2 ;  /* 0x0000002725047287 */ /* 0x000fe4000d000000 */
[----:B------:R-:W-:Y:S02]  /*4710*/  UISETP.NE.AND UP0, UPT, UR15, 0x1, UPT ;  /* 0x000000010f00788c */ /* 0x000fe4000bf05270 */
[----:B------:R-:W-:Y:S02]  /*4720*/  UP2UR UR20, UPR, URZ, 0x2 ;  /* 0x00000002ff147883 */ /* 0x000fe40008000000 */
[----:B------:R-:W-:Y:S02]  /*4730*/  UISETP.NE.AND UP1, UPT, UR43, 0x1, UPT ;  /* 0x000000012b00788c */ /* 0x000fe4000bf25270 */
[----:B-1----:R-:W-:Y:S02]  /*4740*/  UIMAD.WIDE.U32 UR18, UR4, UR22, URZ ;  /* 0x00000016041272a5 */ /* 0x002fe4000f8e00ff */
[----:B------:R-:W-:Y:S01]  /*4750*/  USEL UR8, UR38, UR40, !UP0 ;  /* 0x0000002826087287 */ /* 0x000fe2000c000000 */
[----:B------:R-:W-:Y:S02]  /*4760*/  UMOV UR5, UR11 ;  /* 0x0000000b00057c82 */ /* 0x000fe40008000000 */
[----:B------:R-:W-:Y:S02]  /*4770*/  USHF.R.U32.HI UR7, URZ, UR44, UR5 ;  /* 0x0000002cff077299 */ /* 0x000fe40008011605 */
[----:B------:R-:W-:Y:S02]  /*4780*/  UIMAD.WIDE.U32 UR24, UR8, UR22, URZ ;  /* 0x00000016081872a5 */ /* 0x000fe4000f8e00ff */
[----:B------:R-:W-:Y:S02]  /*4790*/  USEL UR7, UR13, UR7, !UP2 ;  /* 0x000000070d077287 */ /* 0x000fe4000d000000 */
[----:B------:R-:W-:Y:S02]  /*47a0*/  UISETP.NE.AND UP2, UPT, UR12, URZ, UPT ;  /* 0x000000ff0c00728c */ /* 0x000fe4000bf45270 */
[----:B------:R-:W-:Y:S01]  /*47b0*/  UIMAD.WIDE.U32 UR10, UR7, UR22, URZ ;  /* 0x00000016070a72a5 */ /* 0x000fe2000f8e00ff */
[----:B------:R-:W-:Y:S02]  /*47c0*/  UMOV UR5, UR17 ;  /* 0x0000001100057c82 */ /* 0x000fe40008000000 */
[----:B------:R-:W-:Y:S03]  /*47d0*/  USHF.R.U32.HI UR9, URZ, UR53, UR5 ;  /* 0x00000035ff097299 */ /* 0x000fe60008011605 */
[----:B------:R-:W-:Y:S02]  /*47e0*/  UMOV UR5, UR19 ;  /* 0x0000001300057c82 */ /* 0x000fe40008000000 */
[----:B------:R-:W-:Y:S03]  /*47f0*/  @UP1 USHF.R.U32.HI UR4, URZ, UR23, UR5 ;  /* 0x00000017ff041299 */ /* 0x000fe60008011605 */
[----:B------:R-:W-:Y:S01]  /*4800*/  UMOV UR5, UR25 ;  /* 0x0000001900057c82 */ /* 0x000fe20008000000 */
[----:B------:R-:W-:Y:S02]  /*4810*/  UIMAD UR4, UR43, UR4, URZ ;  /* 0x000000042b0472a4 */ /* 0x000fe4000f8e02ff */
[----:B------:R-:W-:Y:S02]  /*4820*/  @UP1 USHF.R.U32.HI UR8, URZ, UR23, UR5 ;  /* 0x00000017ff081299 */ /* 0x000fe40008011605 */
[----:B------:R-:W-:Y:S02]  /*4830*/  USEL UR5, UR14, UR9, !UP0 ;  /* 0x000000090e057287 */ /* 0x000fe4000c000000 */
[----:B------:R-:W-:Y:S02]  /*4840*/  UIMAD UR9, UR43, UR8, URZ ;  /* 0x000000082b0972a4 */ /* 0x000fe4000f8e02ff */
[----:B------:R-:W-:Y:S03]  /*4850*/  UISETP.GE.AND UP0, UPT, UR7, UR4, UPT ;  /* 0x000000040700728c */ /* 0x000fe6000bf06270 */
[----:B------:R-:W-:Y:S01]  /*4860*/  UMOV UR4, UR11 ;  /* 0x0000000b00047c82 */ /* 0x000fe20008000000 */
[----:B------:R-:W-:Y:S02]  /*4870*/  UISETP.GE.OR UP0, UPT, UR5, UR9, UP0 ;  /* 0x000000090500728c */ /* 0x000fe40008706670 */
[----:B------:R-:W-:Y:S02]  /*4880*/  USHF.R.U32.HI UR4, URZ, UR23, UR4 ;  /* 0x00000017ff047299 */ /* 0x000fe40008011604 */
[----:B------:R-:W-:Y:S02]  /*4890*/  UIMAD.WIDE.U32 UR10, UR5, UR22, URZ ;  /* 0x00000016050a72a5 */ /* 0x000fe4000f8e00ff */
[----:B------:R-:W-:Y:S04]  /*48a0*/  USEL UR12, UR7, UR4, !UP1 ;  /* 0x00000004070c7287 */ /* 0x000fe8000c800000 */
[----:B------:R-:W-:Y:S01]  /*48b0*/  UIADD3 UR9, UPT, UPT, -UR12, URZ, URZ ;  /* 0x000000ff0c097290 */ /* 0x000fe2000fffe1ff */
[----:B------:R-:W-:Y:S02]  /*48c0*/  @!UP0 UMOV UR4, UR11 ;  /* 0x0000000b00048c82 */ /* 0x000fe40008000000 */
[----:B------:R-:W-:Y:S02]  /*48d0*/  @!UP0 USHF.R.U32.HI UR4, URZ, UR23, UR4 ;  /* 0x00000017ff048299 */ /* 0x000fe40008011604 */
[----:B------:R-:W-:Y:S02]  /*48e0*/  UIMAD UR9, UR43, UR9, UR7 ;  /* 0x000000092b0972a4 */ /* 0x000fe4000f8e0207 */
[----:B------:R-:W-:Y:S02]  /*48f0*/  @!UP0 USEL UR4, UR5, UR4, !UP1 ;  /* 0x0000000405048287 */ /* 0x000fe4000c800000 */
[----:B------:R-:W-:Y:S02]  /*4900*/  UISETP.NE.AND UP1, UPT, UR20, URZ, UPT ;  /* 0x000000ff1400728c */ /* 0x000fe4000bf25270 */
[----:B------:R-:W-:Y:S02]  /*4910*/  @!UP0 UIMAD UR9, UR8, UR9, UR4 ;  /* 0x00000009080982a4 */ /* 0x000fe4000f8e0204 */
[----:B------:R-:W-:Y:S02]  /*4920*/  @!UP0 UIADD3 UR10, UPT, UPT, UR12, -UR4, URZ ;  /* 0x800000040c0a8290 */ /* 0x000fe4000fffe0ff */
[----:B------:R-:W-:Y:S02]  /*4930*/  UIADD3 UR4, UPT, UPT, -UR5, URZ, URZ ;  /* 0x000000ff05047290 */ /* 0x000fe4000fffe1ff */
[----:B------:R-:W-:Y:S02]  /*4940*/  UIADD3 UR8, UPT, UPT, -UR7, URZ, URZ ;  /* 0x000000ff07087290 */ /* 0x000fe4000fffe1ff */
[----:B------:R-:W-:Y:S02]  /*4950*/  @!UP0 UIMAD UR7, UR10, UR43, UR5 ;  /* 0x0000002b0a0782a4 */ /* 0x000fe4000f8e0205 */
[----:B------:R-:W-:Y:S02]  /*4960*/  UIMAD UR14, UR15, UR4, UR14 ;  /* 0x000000040f0e72a4 */ /* 0x000fe4000f8e020e */
[----:B------:R-:W-:Y:S01]  /*4970*/  UIMAD UR13, UR54, UR8, UR13 ;  /* 0x00000008360d72a4 */ /* 0x000fe2000f8e020d */
[----:B------:R-:W-:Y:S02]  /*4980*/  @!UP0 UMOV UR5, UR9 ;  /* 0x0000000900058c82 */ /* 0x000fe40008000000 */
[----:B------:R-:W-:Y:S02]  /*4990*/  UIMAD UR14, UR5, UR15, UR14 ;  /* 0x0000000f050e72a4 */ /* 0x000fe4000f8e020e */
[----:B------:R-:W-:Y:S11]  /*49a0*/  UIMAD UR13, UR7, UR54, UR13 ;  /* 0x00000036070d72a4 */ /* 0x000ff6000f8e020d */
[----:B------:R-:W-:Y:S01]  /*49b0*/  @!UPT UIADD3 URZ, UPT, UPT, URZ, URZ, URZ ;  /* 0x000000fffffff290 */ /* 0x000fe2000fffe0ff */
.L_x_79:
[----:B------:R-:W3:Y:S01]  /*49c0*/  @!UP3 LDCU.128 UR16, c[0x0][0xb10] ;  /* 0x00016200ff10b7ac */ /* 0x000ee20008000c00 */
[----:B------:R-:W-:Y:S04]  /*49d0*/  ISETP.NE.U32.AND P0, PT, RZ, UR32, PT ;  /* 0x00000020ff007c0c */ /* 0x000fe8000bf05070 */
[----:B------:R-:W-:Y:S01]  /*49e0*/  ISETP.NE.AND.EX P0, PT, RZ, UR33, PT, P0 ;  /* 0x00000021ff007c0c */ /* 0x000fe2000bf05300 */
[----:B------:R-:W4:Y:S01]  /*49f0*/  @!UP3 LDCU UR5, c[0x0][0xb0c] ;  /* 0x00016180ff05b7ac */ /* 0x000f220008000800 */
[----:B---3--:R-:W-:Y:S02]  /*4a00*/  UIMAD.WIDE.U32 UR8, UR14, UR16, URZ ;  /* 0x000000100e0872a5 */ /* 0x008fe4000f8e00ff */
[----:B------:R-:W-:Y:S05]  /*4a10*/  UIMAD.WIDE.U32 UR10, UR13, UR19, URZ ;  /* 0x000000130d0a72a5 */ /* 0x000fea000f8e00ff */
[----:B------:R-:W-:Y:S01]  /*4a20*/  @!UP3 UMOV UR4, UR9 ;  /* 0x000000090004bc82 */ /* 0x000fe20008000000 */
[----:B----4-:R-:W-:Y:S02]  /*4a30*/  @!UP3 UISETP.NE.AND UP0, UPT, UR5, 0x1, UPT ;  /* 0x000000010500b88c */ /* 0x010fe4000bf05270 */
[----:B------:R-:W-:Y:S01]  /*4a40*/  @!UP3 USHF.R.U32.HI UR4, URZ, UR17, UR4 ;  /* 0x00000011ff04b299 */ /* 0x000fe20008011604 */
[----:B------:R-:W-:Y:S03]  /*4a50*/  @!UP3 UMOV UR7, UR11 ;  /* 0x0000000b0007bc82 */ /* 0x000fe60008000000 */
[----:B------:R-:W-:Y:S02]  /*4a60*/  @!UP3 USEL UR8, UR14, UR4, !UP0 ;  /* 0x000000040e08b287 */ /* 0x000fe4000c000000 */
[----:B------:R-:W-:Y:S05]  /*4a70*/  @!UP3 UISETP.NE.AND UP0, UPT, UR18, 0x1, UPT ;  /* 0x000000011200b88c */ /* 0x000fea000bf05270 */
[----:B------:R-:W3:Y:S02]  /*4a80*/  @!UP3 LDCU UR4, c[0x0][0xb20] ;  /* 0x00016400ff04b7ac */ /* 0x000ee40008000800 */
[----:B---3--:R-:W-:Y:S04]  /*4a90*/  @!UP3 USHF.R.U32.HI UR7, URZ, UR4, UR7 ;  /* 0x00000004ff07b299 */ /* 0x008fe80008011607 */
[----:B------:R-:W-:Y:S04]  /*4aa0*/  @!UP3 USEL UR7, UR13, UR7, !UP0 ;  /* 0x000000070d07b287 */ /* 0x000fe8000c000000 */
[----:B------:R-:W-:Y:S02]  /*4ab0*/  @!UP3 UIADD3 UR4, UPT, UPT, -UR8, UR7, URZ ;  /* 0x000000070804b290 */ /* 0x000fe4000fffe1ff */
[----:B------:R-:W-:Y:S02]  /*4ac0*/  @!UP3 UIADD3 UR7, UPT, UPT, UR8, -UR7, URZ ;  /* 0x800000070807b290 */ /* 0x000fe4000fffe0ff */
[----:B------:R-:W-:Y:S02]  /*4ad0*/  @!UP3 UIMAD UR14, UR4, UR5, UR14 ;  /* 0x00000005040eb2a4 */ /* 0x000fe4000f8e020e */
[----:B------:R-:W-:Y:S01]  /*4ae0*/  @!UP3 UIMAD UR13, UR7, UR18, UR13 ;  /* 0x00000012070db2a4 */ /* 0x000fe2000f8e020d */
[----:B------:R-:W-:Y:S11]  /*4af0*/  BRA.U UP4, `(.L_x_80) ;  /* 0x0000000104107547 */ /* 0x000ff6000b800000 */
[----:B------:R-:W-:Y:S04]  /*4b00*/  MOV R2, UR41 ;  /* 0x0000002900027c02 */ /* 0x000fe80008000f00 */
[----:B------:R-:W-:Y:S04]  /*4b10*/  SHF.L.U32 R2, R2, 0x1f, RZ ;  /* 0x0000001f02027819 */ /* 0x000fe800000006ff */
[----:B------:R-:W3:Y:S02]  /*4b20*/  SYNCS.PHASECHK.TRANS64.TRYWAIT P1, [UR6+0x98], R2 ;  /* 0x00009802ff0075a7 */ /* 0x000ee40008021106 */
[----:B---3--:R-:W-:Y:S05]  /*4b30*/  @!P1 BRA `(.L_x_81) ;  /* 0x0000002c00cc9947 */ /* 0x008fea0003800000 */
.L_x_80:
[----:B------:R-:W-:Y:S05]  /*4b40*/  BRA.U !UP6, `(.L_x_82) ;  /* 0x000000010e387547 */ /* 0x000fea000b800000 */
[----:B------:R-:W-:Y:S01]  /*4b50*/  UPLOP3.LUT UP1, UPT, UPT, UPT, UP5, 0x80, 0x8 ;  /* 0x000000000008789c */ /* 0x000fe20003f2f050 */
[----:B--2---:R-:W-:Y:S01]  /*4b60*/  HFMA2 R0, -RZ, RZ, 0, 5.9604644775390625e-08 ;  /* 0x00000001ff007431 */ /* 0x004fe200000001ff */
[----:B------:R-:W2:Y:S01]  /*4b70*/  LDCU.64 UR8, c[0x0][0x358] ;  /* 0x00006b00ff0877ac */ /* 0x000ea20008000a00 */
[----:B------:R-:W-:Y:S03]  /*4b80*/  IMAD.MOV.U32 R65, RZ, RZ, 0x1 ;  /* 0x00000001ff417424 */ /* 0x000fe600078e00ff */
[----:B------:R-:W-:Y:S05]  /*4b90*/  PLOP3.LUT P1, PT, PT, PT, UP1, 0x80, 0x8 ;  /* 0x000000000008781c */ /* 0x000fea0003f2f018 */
[----:B------:R-:W3:Y:S01]  /*4ba0*/  @UP1 LDCU.64 UR4, c[0x0][0x888] ;  /* 0x00011100ff0417ac */ /* 0x000ee20008000a00 */
[----:B------:R-:W-:Y:S07]  /*4bb0*/  @UP1 UIMAD UR7, UR36, UR32, URZ ;  /* 0x00000020240712a4 */ /* 0x000fee000f8e02ff */
[----:B------:R-:W-:Y:S01]  /*4bc0*/  @!P1 PRMT R65, R0, 0x7610, R65 ;  /* 0x0000761000419816 */ /* 0x000fe20000000041 */
[----:B---3--:R-:W-:Y:S06]  /*4bd0*/  @UP1 UIMAD.WIDE UR4, UR7, 0x4, UR4 ;  /* 0x00000004070418a5 */ /* 0x008fec000f8e0204 */
[----:B-----5:R-:W-:Y:S01]  /*4be0*/  IMAD.U32 R42, RZ, RZ, UR4 ;  /* 0x00000004ff2a7e24 */ /* 0x020fe2000f8e00ff */
[----:B------:R-:W-:Y:S04]  /*4bf0*/  MOV R43, UR5 ;  /* 0x00000005002b7c02 */ /* 0x000fe80008000f00 */
[----:B------:R-:W3:Y:S01]  /*4c00*/  @!UP1 LDCU UR4, c[0x0][0x880] ;  /* 0x00011000ff0497ac */ /* 0x000ee20008000800 */
[----:B--2---:R4:W5:Y:S02]  /*4c10*/  @P1 LDG.E R42, desc[UR8][R42.64] ;  /* 0x000000082a2a1981 */ /* 0x004964000c1e1900 */
[----:B---34-:R-:W-:Y:S07]  /*4c20*/  @!P1 IMAD.U32 R42, RZ, RZ, UR4 ;  /* 0x00000004ff2a9e24 */ /* 0x018fee000f8e00ff */
.L_x_82:
[----:B-----5:R-:W-:Y:S01]  /*4c30*/  @!P0 FSETP.EQ.AND P1, PT, R42, RZ, PT ;  /* 0x000000ff2a00820b */ /* 0x020fe20003f22000 */
[----:B------:R-:W-:Y:S01]  /*4c40*/  @!UPT UIADD3 URZ, UPT, UPT, URZ, URZ, URZ ;  /* 0x000000fffffff290 */ /* 0x000fe2000fffe0ff */
[----:B------:R-:W-:Y:S11]  /*4c50*/  @!P0 BRA `(.L_x_83) ;  /* 0x0000000000148947 */ /* 0x000ff60003800000 */
[----:B------:R-:W-:Y:S02]  /*4c60*/  LOP3.LUT P0, RZ, R65, 0xff, RZ, 0xc0, !PT ;  /* 0x000000ff41ff7812 */ /* 0x000fe4000780c0ff */
[----:B------:R-:W-:Y:S04]  /*4c70*/  PLOP3.LUT P1, PT, PT, PT, UP1, 0x80, 0x8 ;  /* 0x000000000008781c */ /* 0x000fe80003f2f018 */
[----:B------:R-:W-:Y:S07]  /*4c80*/  PLOP3.LUT P1, PT, P1, PT, PT, 0x8, 0x80 ;  /* 0x000000000080781c */ /* 0x000fee0000f2e170 */
[----:B------:R-:W-:Y:S11]  /*4c90*/  @P0 FSETP.EQ.AND P1, PT, R42, RZ, PT ;  /* 0x000000ff2a00020b */ /* 0x000ff60003f22000 */
[----:B------:R-:W-:Y:S02]  /*4ca0*/  @!UPT UIADD3 URZ, UPT, UPT, URZ, URZ, URZ ;  /* 0x000000fffffff290 */ /* 0x000fe4000fffe0ff */
.L_x_83:
[----:B------:R-:W-:Y:S01]  /*4cb0*/  ULEA UR5, UR21, UR6, 0x3 ;  /* 0x0000000615057291 */ /* 0x000fe2000f8e18ff */
[----:B--2---:R-:W-:Y:S02]  /*4cc0*/  SHF.L.U32 R0, R11, 0x1f, RZ ;  /* 0x0000001f0b007819 */ /* 0x004fe400000006ff */
[----:B------:R-:W-:Y:S01]  /*4cd0*/  ELECT P0, URZ, PT ;  /* 0x0000000000ff782f */ /* 0x000fe20003800000 */
[----:B------:R-:W-:Y:S05]  /*4ce0*/  VIADD R10, R10, 0x1 ;  /* 0x000000010a0a7836 */ /* 0x000fea0000000000 */
[----:B------:R-:W2:Y:S02]  /*4cf0*/  SYNCS.PHASECHK.TRANS64.TRYWAIT P2, [UR5+0x80], R0 ;  /* 0x00008000ff0075a7 */ /* 0x000ea40008041105 */
[----:B--2---:R-:W-:Y:S05]  /*4d00*/  @!P2 BRA `(.L_x_84) ;  /* 0x0000002c0070a947 */ /* 0x004fea0003800000 */
.L_x_150:
[----:B------:R-:W-:Y:S01]  /*4d10*/  UIADD3 UR25, UPT, UPT, UR5, 0x70, URZ ;  /* 0x0000007005197890 */ /* 0x000fe2000fffe0ff */
[----:B------:R-:W-:Y:S01]  /*4d20*/  PLOP3.LUT P0, PT, P1, P0, PT, 0xf2, 0x2f ;  /* 0x00000000002f781c */ /* 0x000fe20000f01e72 */
[----:B------:R-:W-:Y:S01]  /*4d30*/  UPLOP3.LUT UP4, UPT, UPT, UPT, UPT, 0x80, 0x8 ;  /* 0x000000000008789c */ /* 0x000fe20003f8f070 */
[----:B------:R-:W-:Y:S01]  /*4d40*/  UMOV UR34, 0x0 ;  /* 0x0000000000227882 */ /* 0x000fe20000000000 */
[----:B------:R-:W-:Y:S01]  /*4d50*/  UMOV UR35, 0x10000000 ;  /* 0x1000000000237882 */ /* 0x000fe20000000000 */
[----:B------:R-:W-:Y:S01]  /*4d60*/  UMOV UR28, UR36 ;  /* 0x00000024001c7c82 */ /* 0x000fe20008000000 */
[----:B------:R-:W-:Y:S01]  /*4d70*/  UMOV UR20, UR36 ;  /* 0x0000002400147c82 */ /* 0x000fe20008000000 */
[----:B------:R-:W-:Y:S01]  /*4d80*/  UMOV UR17, UR25 ;  /* 0x0000001900117c82 */ /* 0x000fe20008000000 */
[----:B------:R-:W-:Y:S01]  /*4d90*/  UMOV UR12, UR36 ;  /* 0x00000024000c7c82 */ /* 0x000fe20008000000 */
[----:B------:R-:W-:Y:S01]  /*4da0*/  UMOV UR9, UR25 ;  /* 0x0000001900097c82 */ /* 0x000fe20008000000 */
[----:B------:R-:W-:Y:S04]  /*4db0*/  UMOV UR36, UR29 ;  /* 0x0000001d00247c82 */ /* 0x000fe80008000000 */
[----:B------:R-:W-:Y:S01]  /*4dc0*/  VOTEU.ALL UP0, P0 ;  /* 0x0000000000ff7886 */ /* 0x000fe20000000000 */
[----:B--2---:R-:W-:Y:S04]  /*4dd0*/  @!P0 IADD3 R2, P1, PT, R12, 0x580, RZ ;  /* 0x000005800c028810 */ /* 0x004fe80007f3e0ff */
[----:B------:R-:W-:Y:S01]  /*4de0*/  @!UP0 UIMAD UR4, UR21, 0x1800, UR6 ;  /* 0x00001800150488a4 */ /* 0x000fe2000f8e0206 */
[----:B------:R-:W-:Y:S01]  /*4df0*/  @!P0 IMAD.X R0, RZ, RZ, R13, P1 ;  /* 0x000000ffff008224 */ /* 0x000fe200008e060d */
[----:B------:R-:W-:Y:S01]  /*4e00*/  @!UP0 UIMAD UR26, UR47, 0x30, URZ ;  /* 0x000000302f1a88a4 */ /* 0x000fe2000f8e02ff */
[----:B------:R-:W-:Y:S01]  /*4e10*/  @!P0 R2UR UR7, R2 ;  /* 0x00000000020782ca */ /* 0x000fe200000e0000 */
[----:B------:R-:W-:Y:S01]  /*4e20*/  @!UP0 UIADD3 UR24, UPT, UPT, UR4, 0x200, URZ ;  /* 0x0000020004188890 */ /* 0x000fe2000fffe0ff */
[----:B------:R-:W-:Y:S01]  /*4e30*/  ISETP.NE.AND P1, PT, R10, 0x2, PT ;  /* 0x000000020a00780c */ /* 0x000fe20003f25270 */
[----:B------:R-:W-:Y:S02]  /*4e40*/  @!UP0 UIADD3 UR16, UPT, UPT, UR4, 0xa00, URZ ;  /* 0x00000a0004108890 */ /* 0x000fe4000fffe0ff */
[----:B------:R-:W-:Y:S01]  /*4e50*/  @!UP0 UIADD3 UR8, UPT, UPT, UR4, 0x1200, URZ ;  /* 0x0000120004088890 */ /* 0x000fe2000fffe0ff */
[----:B------:R-:W-:Y:S01]  /*4e60*/  @!P0 R2UR UR4, R0 ;  /* 0x00000000000482ca */ /* 0x000fe200000e0000 */
[----:B------:R-:W-:Y:S01]  /*4e70*/  @!UP0 USHF.L.U32 UR27, UR48, 0x6, URZ ;  /* 0x00000006301b8899 */ /* 0x000fe200080006ff */
[----:B------:R-:W-:Y:S01]  /*4e80*/  SEL R0, RZ, 0x1, P1 ;  /* 0x00000001ff007807 */ /* 0x000fe20000800000 */
[----:B------:R-:W-:Y:S01]  /*4e90*/  @!UP0 UIADD3 UR18, UPT, UPT, UR26, 0x10, URZ ;  /* 0x000000101a128890 */ /* 0x000fe2000fffe0ff */
[----:B------:R-:W-:Y:S01]  /*4ea0*/  SEL R10, R10, RZ, P1 ;  /* 0x000000ff0a0a7207 */ /* 0x000fe20000800000 */
[----:B------:R-:W-:Y:S01]  /*4eb0*/  @!UP0 UIADD3 UR10, UPT, UPT, UR26, 0x20, URZ ;  /* 0x000000201a0a8890 */ /* 0x000fe2000fffe0ff */
[----:B------:R-:W-:Y:S01]  /*4ec0*/  LOP3.LUT R9, R9, R0, RZ, 0x3c, !PT ;  /* 0x0000000009097212 */ /* 0x000fe200078e3cff */
[----:B------:R-:W-:Y:S01]  /*4ed0*/  IMAD.U32 R2, RZ, RZ, UR7 ;  /* 0x00000007ff027e24 */ /* 0x000fe2000f8e00ff */
[----:B------:R-:W-:Y:S01]  /*4ee0*/  VOTEU.ALL UP0, P0 ;  /* 0x0000000000ff7886 */ /* 0x000fe20000000000 */
[----:B------:R-:W-:Y:S01]  /*4ef0*/  UMOV UR19, UR27 ;  /* 0x0000001b00137c82 */ /* 0x000fe20008000000 */
[----:B------:R-:W-:Y:S01]  /*4f00*/  UMOV UR11, UR27 ;  /* 0x0000001b000b7c82 */ /* 0x000fe20008000000 */
[----:B------:R-:W-:Y:S01]  /*4f10*/  UIADD3 UR47, UPT, UPT, UR13, UR60, URZ ;  /* 0x0000003c0d2f7290 */ /* 0x000fe2000fffe0ff */
[----:B------:R-:W-:Y:S01]  /*4f20*/  @!P0 R2UR UR30, R2 ;  /* 0x00000000021e82ca */ /* 0x000fe200000e0000 */
[----:B------:R-:W-:Y:S01]  /*4f30*/  IMAD.U32 R3, RZ, RZ, UR4 ;  /* 0x00000004ff037e24 */ /* 0x000fe2000f8e00ff */
[----:B------:R-:W-:Y:S02]  /*4f40*/  UIADD3 UR4, UPT, UPT, UR21, 0x1, URZ ;  /* 0x0000000115047890 */ /* 0x000fe4000fffe0ff */
[----:B------:R-:W-:Y:S02]  /*4f50*/  UIADD3 UR48, UPT, UPT, UR14, UR61, URZ ;  /* 0x0000003d0e307290 */ /* 0x000fe4000fffe0ff */
[----:B------:R-:W-:Y:S11]  /*4f60*/  @!P0 R2UR UR31, R3 ;  /* 0x00000000031f82ca */ /* 0x000ff600000e0000 */
[----:B------:R-:W-:Y:S02]  /*4f70*/  @!UPT UIADD3 URZ, UPT, UPT, URZ, URZ, URZ ;  /* 0x000000fffffff290 */ /* 0x000fe4000fffe0ff */
[----:B------:R2:W-:Y:S01]  /*4f80*/  @!UP0 UTMALDG.3D [UR24], [UR30], desc[UR34] ;  /* 0x000022181e0085b4 */ /* 0x0005e20008011000 */
[----:B------:R-:W-:Y:S05]  /*4f90*/  VOTEU.ALL UP0, P0 ;  /* 0x0000000000ff7886 */ /* 0x000fea0000000000 */
[----:B------:R2:W-:Y:S01]  /*4fa0*/  @!UP0 UTMALDG.3D [UR16], [UR30], desc[UR34] ;  /* 0x000022101e0085b4 */ /* 0x0005e20008011000 */
[----:B------:R-:W-:Y:S04]  /*4fb0*/  UISETP.NE.AND UP0, UPT, UR4, 0x2, UPT ;  /* 0x000000020400788c */ /* 0x000fe8000bf05270 */
[----:B------:R-:W-:Y:S02]  /*4fc0*/  USEL UR7, URZ, 0x1, UP0 ;  /* 0x00000001ff077887 */ /* 0x000fe40008000000 */
[----:B------:R-:W-:Y:S02]  /*4fd0*/  USEL UR21, UR4, URZ, UP0 ;  /* 0x000000ff04157287 */ /* 0x000fe40008000000 */
[----:B------:R-:W-:Y:S01]  /*4fe0*/  VOTEU.ALL UP0, P0 ;  /* 0x0000000000ff7886 */ /* 0x000fe20000000000 */
[----:B------:R-:W-:Y:S01]  /*4ff0*/  UPRMT UR4, UR42, 0x654, UR25 ;  /* 0x000006542a047896 */ /* 0x000fe20008000019 */
[----:B------:R-:W-:Y:S03]  /*5000*/  LOP3.LUT R11, R11, UR7, RZ, 0x3c, !PT ;  /* 0x000000070b0b7c12 */ /* 0x000fe6000f8e3cff */
[----:B------:R2:W-:Y:S01]  /*5010*/  @!UP0 UTMALDG.3D [UR8], [UR30], desc[UR34] ;  /* 0x000022081e0085b4 */ /* 0x0005e20008011000 */
[----:B------:R2:W-:Y:S04]  /*5020*/  @!P0 SYNCS.ARRIVE.TRANS64.RED.A0TR RZ, [UR5+0x70], R8 ;  /* 0x00007008ffff89a7 */ /* 0x0005e80008300405 */
[----:B------:R-:W-:Y:S01]  /*5030*/  SYNCS.ARRIVE.TRANS64.RED.A1T0 RZ, [UR4], RZ ;  /* 0x000000ffffff79a7 */ /* 0x000fe20008100404 */
[----:B------:R-:W-:Y:S05]  /*5040*/  BRA.U UP2, `(.L_x_85) ;  /* 0xfffffff502207547 */ /* 0x000fea000b83ffff */
[----:B------:R-:W-:Y:S01]  /*5050*/  UIADD3 UR6, UPT, UPT, UR6, 0x80, URZ ;  /* 0x0000008006067890 */ /* 0x000fe2000fffe0ff */
[----:B------:R-:W-:-:S03]  /*5060*/  SHF.L.U32 R2, R11, 0x1f, RZ ;  /* 0x0000001f0b027819 */ /* 0x000fc600000006ff */
[----:B------:R-:W-:-:S09]  /*5070*/  ULEA UR4, UR21, UR6, 0x3 ;  /* 0x0000000615047291 */ /* 0x000fd2000f8e18ff */
[----:B------:R-:W3:Y:S02]  /*5080*/  SYNCS.PHASECHK.TRANS64.TRYWAIT P0, [UR4], R2 ;  /* 0x00000002ff0075a7 */ /* 0x000ee40008001104 */
[----:B---3--:R-:W-:Y:S05]  /*5090*/  @!P0 BRA `(.L_x_86) ;  /* 0x0000002800a48947 */ /* 0x008fea0003800000 */
.L_x_152:
[----:B------:R-:W-:-:S04]  /*50a0*/  UIADD3 UR4, UPT, UPT, UR21, 0x1, URZ ;  /* 0x0000000115047890 */ /* 0x000fc8000fffe0ff */
[----:B------:R-:W-:-:S04]  /*50b0*/  UISETP.NE.AND UP0, UPT, UR4, 0x2, UPT ;  /* 0x000000020400788c */ /* 0x000fc8000bf05270 */
[----:B------:R-:W-:Y:S02]  /*50c0*/  USEL UR5, URZ, 0x1, UP0 ;  /* 0x00000001ff057887 */ /* 0x000fe40008000000 */
[----:B------:R-:W-:-:S04]  /*50d0*/  USEL UR4, UR4, URZ, UP0 ;  /* 0x000000ff04047287 */ /* 0x000fc80008000000 */
[----:B------:R-:W-:Y:S01]  /*50e0*/  ULEA UR4, UR4, UR6, 0x3 ;  /* 0x0000000604047291 */ /* 0x000fe2000f8e18ff */
[----:B---3--:R-:W-:-:S04]  /*50f0*/  LOP3.LUT R2, R11, UR5, RZ, 0x3c, !PT ;  /* 0x000000050b027c12 */ /* 0x008fc8000f8e3cff */
[----:B------:R-:W-:Y:S01]  /*5100*/  SHF.L.U32 R2, R2, 0x1f, RZ ;  /* 0x0000001f02027819 */ /* 0x000fe200000006ff */
[----:B------:R-:W-:-:S07]  /*5110*/  IMAD.U32 R0, RZ, RZ, UR4 ;  /* 0x00000004ff007e24 */ /* 0x000fce000f8e00ff */
.L_x_87:
[----:B---3--:R3:W4:Y:S02]  /*5120*/  SYNCS.PHASECHK.TRANS64.TRYWAIT P0, [R0+URZ], R2 ;  /* 0x00000002000075a7 */ /* 0x00872400080011ff */
[----:B----4-:R-:W-:Y:S05]  /*5130*/  @!P0 NANOSLEEP.SYNCS 0x989680 ;  /* 0x009896800000895d */ /* 0x010fea0003900000 */
[----:B------:R-:W4:Y:S02]  /*5140*/  @!P0 SYNCS.PHASECHK.TRANS64 P0, [R0+URZ], R2 ;  /* 0x00000002000085a7 */ /* 0x000f2400080010ff */
[----:B-12-4-:R-:W-:Y:S05]  /*5150*/  @P0 EXIT ;  /* 0x000000000000094d */ /* 0x016fea0003800000 */
[----:B------:R-:W-:Y:S05]  /*5160*/  BRA `(.L_x_87) ;  /* 0xfffffffc00ec7947 */ /* 0x000fea000383ffff */
.L_x_77:
[----:B------:R-:W-:-:S06]  /*5170*/  UISETP.GE.AND UP0, UPT, UR18, 0x4, UPT ;  /* 0x000000041200788c */ /* 0x000fcc000bf06270 */
[----:B------:R-:W-:-:S13]  /*5180*/  PLOP3.LUT P0, PT, PT, PT, UP0, 0x80, 0x8 ;  /* 0x000000000008781c */ /* 0x000fda0003f0f008 */
[----:B-1----:R-:W-:Y:S05]  /*5190*/  @!P0 EXIT ;  /* 0x000000000000894d */ /* 0x002fea0003800000 */
[----:B------:R-:W-:Y:S01]  /*51a0*/  BAR.SYNC.DEFER_BLOCKING 0x6, 0xa0 ;  /* 0x0182800000007b1d */ /* 0x000fe20000010000 */
[C---:B------:R-:W-:Y:S01]  /*51b0*/  IMAD.SHL.U32 R64, R72.reuse, 0x8, RZ ;  /* 0x0000000848407824 */ /* 0x040fe200078e00ff */
[----:B------:R-:W-:Y:S01]  /*51c0*/  SHF.R.U32.HI R6, RZ, 0x1, R72 ;  /* 0x00000001ff067819 */ /* 0x000fe20000011648 */
[----:B------:R-:W-:Y:S01]  /*51d0*/  IMAD.SHL.U32 R2, R72, 0x10, RZ ;  /* 0x0000001048027824 */ /* 0x000fe200078e00ff */
[----:B------:R-:W-:Y:S01]  /*51e0*/  CS2R R68, SRZ ;  /* 0x0000000000447805 */ /* 0x000fe2000001ff00 */
[----:B------:R-:W-:Y:S01]  /*51f0*/  IMAD.MOV.U32 R71, RZ, RZ, 0x1 ;  /* 0x00000001ff477424 */ /* 0x000fe200078e00ff */
[----:B------:R-:W-:Y:S02]  /*5200*/  UMOV UR45, 0x400 ;  /* 0x00000400002d7882 */ /* 0x000fe40000000000 */
[----:B------:R-:W1:Y:S01]  /*5210*/  LDC.64 R60, c[0x0][0x888] ;  /* 0x00022200ff3c7b82 */ /* 0x000e620000000a00 */
[----:B------:R-:W-:Y:S01]  /*5220*/  ULEA UR45, UR42, UR45, 0x18 ;  /* 0x0000002d2a2d7291 */ /* 0x000fe2000f8ec0ff */
[----:B------:R-:W-:Y:S01]  /*5230*/  LOP3.LUT R64, R64, 0x300, RZ, 0xc0, !PT ;  /* 0x0000030040407812 */ /* 0x000fe200078ec0ff */
[----:B------:R-:W-:Y:S01]  /*5240*/  IMAD.MOV.U32 R40, RZ, RZ, RZ ;  /* 0x000000ffff287224 */ /* 0x000fe200078e00ff */
[----:B------:R-:W-:Y:S01]  /*5250*/  LOP3.LUT R3, R2, 0x40, RZ, 0xc0, !PT ;  /* 0x0000004002037812 */ /* 0x000fe200078ec0ff */
[----:B------:R-:W-:Y:S01]  /*5260*/  IMAD.MOV.U32 R70, RZ, RZ, RZ ;  /* 0x000000ffff467224 */ /* 0x000fe200078e00ff */
[----:B------:R-:W-:Y:S01]  /*5270*/  LOP3.LUT R64, R64, 0x30, R2, 0xf8, !PT ;  /* 0x0000003040407812 */ /* 0x000fe200078ef802 */
[----:B------:R-:W-:Y:S01]  /*5280*/  IMAD.MOV.U32 R67, RZ, RZ, RZ ;  /* 0x000000ffff437224 */ /* 0x000fe200078e00ff */
[----:B------:R-:W2:Y:S01]  /*5290*/  LDC.64 R62, c[0x0][0x890] ;  /* 0x00022400ff3e7b82 */ /* 0x000ea20000000a00 */
[----:B------:R-:W-:Y:S01]  /*52a0*/  LOP3.LUT R6, R3, 0x8, R6, 0xf8, !PT ;  /* 0x0000000803067812 */ /* 0x000fe200078ef806 */
[----:B------:R-:W-:Y:S01]  /*52b0*/  IMAD.SHL.U32 R3, R72, 0x2, RZ ;  /* 0x0000000248037824 */ /* 0x000fe200078e00ff */
[----:B------:R-:W-:Y:S01]  /*52c0*/  LOP3.LUT R64, R64, 0x80, R2, 0xf8, !PT ;  /* 0x0000008040407812 */ /* 0x000fe200078ef802 */
[C---:B------:R-:W-:Y:S01]  /*52d0*/  IMAD.U32 R2, R72.reuse, 0x10000, RZ ;  /* 0x0001000048027824 */ /* 0x040fe200078e00ff */
[----:B------:R-:W-:Y:S01]  /*52e0*/  LOP3.LUT R72, R72, 0x60, RZ, 0xc0, !PT ;  /* 0x0000006048487812 */ /* 0x000fe200078ec0ff */
[----:B------:R-:W3:Y:S01]  /*52f0*/  LDCU UR51, c[0x0][0x370] ;  /* 0x00006e00ff3377ac */ /* 0x000ee20008000800 */
[----:B------:R-:W-:Y:S01]  /*5300*/  LOP3.LUT R3, R6, 0x8, R3, 0x78, !PT ;  /* 0x0000000806037812 */ /* 0x000fe200078e7803 */
[----:B------:R-:W4:Y:S01]  /*5310*/  LDC.64 R58, c[0x0][0x8b0] ;  /* 0x00022c00ff3a7b82 */ /* 0x000f220000000a00 */
[----:B------:R-:W3:Y:S01]  /*5320*/  LDS R0, [UR45+0x150] ;  /* 0x0001502dff007984 */ /* 0x000ee20008000800 */
[----:B------:R-:W-:Y:S01]  /*5330*/  LOP3.LUT R2, R2, 0x600000, RZ, 0xc0, !PT ;  /* 0x0060000002027812 */ /* 0x000fe200078ec0ff */
[----:B------:R-:W1:Y:S01]  /*5340*/  LDCU UR44, c[0x0][0xb0c] ;  /* 0x00016180ff2c77ac */ /* 0x000e620008000800 */
[----:B------:R-:W-:Y:S01]  /*5350*/  LOP3.LUT R64, R64, R3, RZ, 0xfc, !PT ;  /* 0x0000000340407212 */ /* 0x000fe200078efcff */
[----:B------:R-:W1:Y:S03]  /*5360*/  LDCU UR39, c[0x0][0xb30] ;  /* 0x00016600ff2777ac */ /* 0x000e660008000800 */
[----:B------:R-:W1:Y:S01]  /*5370*/  LDC.64 R56, c[0x0][0x8a8] ;  /* 0x00022a00ff387b82 */ /* 0x000e620000000a00 */
[----:B------:R-:W1:Y:S01]  /*5380*/  LDCU.64 UR58, c[0x0][0x888] ;  /* 0x00011100ff3a77ac */ /* 0x000e620008000a00 */
[----:B------:R-:W1:Y:S01]  /*5390*/  LDCU.64 UR40, c[0x0][0xb28] ;  /* 0x00016500ff2877ac */ /* 0x000e620008000a00 */
[----:B------:R-:W1:Y:S01]  /*53a0*/  LDCU.128 UR52, c[0x0][0xb10] ;  /* 0x00016200ff3477ac */ /* 0x000e620008000c00 */
[----:B------:R-:W1:Y:S01]  /*53b0*/  LDCU UR50, c[0x0][0x374] ;  /* 0x00006e80ff3277ac */ /* 0x000e620008000800 */
[----:B------:R-:W-:Y:S01]  /*53c0*/  UIADD3 UR62, UPT, UPT, UR45, 0x200, URZ ;  /* 0x000002002d3e7890 */ /* 0x000fe2000fffe0ff */
[----:B------:R-:W-:Y:S01]  /*53d0*/  UMOV UR46, URZ ;  /* 0x000000ff002e7c82 */ /* 0x000fe20008000000 */
[----:B------:R-:W-:Y:S01]  /*53e0*/  UMOV UR49, URZ ;  /* 0x000000ff00317c82 */ /* 0x000fe20008000000 */
[----:B--23--:R-:W-:-:S09]  /*53f0*/  IMAD.IADD R2, R0, 0x1, R2 ;  /* 0x0000000100027824 */ /* 0x00cfd200078e0202 */
.L_x_109:
[----:B------:R-:W-:Y:S02]  /*5400*/  LEA R8, R67, UR45, 0x3 ;  /* 0x0000002d43087c11 */ /* 0x000fe4000f8e18ff */
[----:B------:R-:W-:Y:S02]  /*5410*/  SHF.L.U32 R0, R69, 0x1f, RZ ;  /* 0x0000001f45007819 */ /* 0x000fe400000006ff */
[----:B------:R-:W-:Y:S02]  /*5420*/  LEA R4, R67, UR45, 0x4 ;  /* 0x0000002d43047c11 */ /* 0x000fe4000f8e20ff */
[----:B------:R-:W2:Y:S02]  /*5430*/  SYNCS.PHASECHK.TRANS64.TRYWAIT P0, [R8+URZ+0xa0], R0 ;  /* 0x0000a000080075a7 */ /* 0x000ea400080011ff */
[----:B--2---:R-:W-:Y:S05]  /*5440*/  @!P0 BRA `(.L_x_88) ;  /* 0x0000002400d08947 */ /* 0x004fea0003800000 */
.L_x_153:
[----:B------:R-:W3:Y:S01]  /*5450*/  LDS.128 R4, [R4+0x130] ;  /* 0x0001300004047984 */ /* 0x000ee20000000c00 */
[----:B------:R-:W-:Y:S01]  /*5460*/  UISETP.GE.AND UP0, UPT, UR43, 0x1, UPT ;  /* 0x000000012b00788c */ /* 0x000fe2000bf06270 */
[----:B------:R-:W-:Y:S01]  /*5470*/  @!PT LDS RZ, [RZ] ;  /* 0x00000000fffff984 */ /* 0x000fe20000000800 */
[----:B------:R-:W-:Y:S01]  /*5480*/  @!PT LDS RZ, [RZ] ;  /* 0x00000000fffff984 */ /* 0x000fe20000000800 */
[----:B------:R-:W-:Y:S01]  /*5490*/  @!PT LDS RZ, [RZ] ;  /* 0x00000000fffff984 */ /* 0x000fe20000000800 */
[----:B------:R-:W-:Y:S01]  /*54a0*/  @!PT LDS RZ, [RZ] ;  /* 0x00000000fffff984 */ /* 0x000fe20000000800 */
[----:B------:R1:W-:Y:S06]  /*54b0*/  MEMBAR.ALL.CTA ;  /* 0x0000000000007992 */ /* 0x0003ec0000008000 */
[----:B-1----:R-:W1:Y:S01]  /*54c0*/  FENCE.VIEW.ASYNC.S ;  /* 0x00000000000073c6 */ /* 0x002e620000000000 */
[----:B---3--:R-:W-:Y:S11]  /*54d0*/  LOP3.LUT P0, RZ, R6, 0x1, RZ, 0xc0, !PT ;  /* 0x0000000106ff7812 */ /* 0x008ff6000780c0ff */
[----:B------:R-:W-:Y:S02]  /*54e0*/  @!UPT UIADD3 URZ, UPT, UPT, URZ, URZ, URZ ;  /* 0x000000fffffff290 */ /* 0x000fe4000fffe0ff */
[----:B-1----:R-:W-:Y:S01]  /*54f0*/  VOTEU.ANY UP1, P0 ;  /* 0x0000000000ff7886 */ /* 0x002fe20000020100 */
[----:B------:R-:W-:Y:S01]  /*5500*/  PLOP3.LUT P0, PT, PT, PT, UP1, 0x80, 0x8 ;  /* 0x000000000008781c */ /* 0x000fe20003f0f018 */
[----:B------:R-:W-:Y:S11]  /*5510*/  UP2UR UR56, UPR, URZ, 0x2 ;  /* 0x00000002ff387883 */ /* 0x000ff60008000000 */
[----:B------:R-:W-:Y:S01]  /*5520*/  @!UPT UIADD3 URZ, UPT, UPT, URZ, URZ, URZ ;  /* 0x000000fffffff290 */ /* 0x000fe2000fffe0ff */
        /* <DEDUP_REMOVED lines=13> */
[----:B------:R-:W2:Y:S01]  /*5600*/  LDCU UR12, c[0x0][0xb20] ;  /* 0x00016400ff0c77ac */ /* 0x000ea20008000800 */
[----:B------:R-:W-:Y:S02]  /*5610*/  UIMAD.WIDE.U32 UR4, UR50, UR55, URZ ;  /* 0x00000037320472a5 */ /* 0x000fe4000f8e00ff */
[----:B------:R-:W-:Y:S02]  /*5620*/  UIMAD.WIDE.U32 UR6, UR51, UR52, URZ ;  /* 0x00000034330672a5 */ /* 0x000fe4000f8e00ff */
[----:B------:R-:W-:Y:S02]  /*5630*/  UISETP.NE.AND UP0, UPT, UR54, 0x1, UPT ;  /* 0x000000013600788c */ /* 0x000fe4000bf05270 */
[----:B------:R-:W-:Y:S02]  /*5640*/  UIMAD.WIDE.U32 UR8, UR37, UR55, URZ ;  /* 0x00000037250872a5 */ /* 0x000fe4000f8e00ff */
[----:B------:R-:W-:Y:S02]  /*5650*/  UIMAD.WIDE.U32 UR10, UR38, UR52, URZ ;  /* 0x00000034260a72a5 */ /* 0x000fe4000f8e00ff */
[----:B------:R-:W-:Y:S02]  /*5660*/  UISETP.NE.AND UP1, UPT, UR44, 0x1, UPT ;  /* 0x000000012c00788c */ /* 0x000fe4000bf25270 */
[----:B------:R-:W-:Y:S01]  /*5670*/  UISETP.NE.AND UP2, UPT, UR43, 0x1, UPT ;  /* 0x000000012b00788c */ /* 0x000fe2000bf45270 */
[----:B------:R-:W-:Y:S02]  /*5680*/  UMOV UR4, UR5 ;  /* 0x0000000500047c82 */ /* 0x000fe40008000000 */
[----:B--2---:R-:W-:Y:S03]  /*5690*/  USHF.R.U32.HI UR5, URZ, UR12, UR4 ;  /* 0x0000000cff057299 */ /* 0x004fe60008011604 */
[----:B------:R-:W-:Y:S02]  /*56a0*/  UMOV UR4, UR7 ;  /* 0x0000000700047c82 */ /* 0x000fe40008000000 */
[----:B------:R-:W-:Y:S02]  /*56b0*/  USHF.R.U32.HI UR7, URZ, UR53, UR4 ;  /* 0x00000035ff077299 */ /* 0x000fe40008011604 */
[----:B------:R-:W-:Y:S02]  /*56c0*/  USEL UR4, UR50, UR5, !UP0 ;  /* 0x0000000532047287 */ /* 0x000fe4000c000000 */
[----:B------:R-:W-:Y:S01]  /*56d0*/  USEL UR7, UR51, UR7, !UP1 ;  /* 0x0000000733077287 */ /* 0x000fe2000c800000 */
[----:B------:R-:W-:Y:S01]  /*56e0*/  UMOV UR5, UR9 ;  /* 0x0000000900057c82 */ /* 0x000fe20008000000 */
[----:B------:R-:W-:Y:S02]  /*56f0*/  UIMAD.WIDE.U32 UR8, UR4, UR40, URZ ;  /* 0x00000028040872a5 */ /* 0x000fe4000f8e00ff */
[----:B------:R-:W-:Y:S03]  /*5700*/  USHF.R.U32.HI UR6, URZ, UR12, UR5 ;  /* 0x0000000cff067299 */ /* 0x000fe60008011605 */
[----:B------:R-:W-:Y:S01]  /*5710*/  UMOV UR5, UR11 ;  /* 0x0000000b00057c82 */ /* 0x000fe20008000000 */
[----:B------:R-:W-:Y:S02]  /*5720*/  UIMAD.WIDE.U32 UR10, UR7, UR40, URZ ;  /* 0x00000028070a72a5 */ /* 0x000fe4000f8e00ff */
[----:B------:R-:W-:Y:S02]  /*5730*/  USHF.R.U32.HI UR12, URZ, UR53, UR5 ;  /* 0x00000035ff0c7299 */ /* 0x000fe40008011605 */
[----:B------:R-:W-:Y:S01]  /*5740*/  USEL UR6, UR37, UR6, !UP0 ;  /* 0x0000000625067287 */ /* 0x000fe2000c000000 */
[----:B------:R-:W-:Y:S02]  /*5750*/  UMOV UR5, UR9 ;  /* 0x0000000900057c82 */ /* 0x000fe40008000000 */
[----:B------:R-:W-:Y:S01]  /*5760*/  UMOV UR10, UR11 ;  /* 0x0000000b000a7c82 */ /* 0x000fe20008000000 */
[----:B------:R-:W-:Y:S02]  /*5770*/  @UP2 USHF.R.U32.HI UR4, URZ, UR41, UR5 ;  /* 0x00000029ff042299 */ /* 0x000fe40008011605 */
[----:B------:R-:W-:Y:S02]  /*5780*/  @UP2 USHF.R.U32.HI UR7, URZ, UR41, UR10 ;  /* 0x00000029ff072299 */ /* 0x000fe4000801160a */
[----:B------:R-:W-:Y:S02]  /*5790*/  UIMAD UR4, UR43, UR4, URZ ;  /* 0x000000042b0472a4 */ /* 0x000fe4000f8e02ff */
[----:B------:R-:W-:Y:S02]  /*57a0*/  UIMAD.WIDE.U32 UR10, UR6, UR40, URZ ;  /* 0x00000028060a72a5 */ /* 0x000fe4000f8e00ff */
[----:B------:R-:W-:Y:S02]  /*57b0*/  USEL UR5, UR38, UR12, !UP1 ;  /* 0x0000000c26057287 */ /* 0x000fe4000c800000 */
[----:B------:R-:W-:Y:S02]  /*57c0*/  UIMAD UR8, UR43, UR7, URZ ;  /* 0x000000072b0872a4 */ /* 0x000fe4000f8e02ff */
[----:B------:R-:W-:Y:S03]  /*57d0*/  UISETP.GE.AND UP0, UPT, UR6, UR4, UPT ;  /* 0x000000040600728c */ /* 0x000fe6000bf06270 */
[----:B------:R-:W-:Y:S01]  /*57e0*/  UMOV UR4, UR11 ;  /* 0x0000000b00047c82 */ /* 0x000fe20008000000 */
[----:B------:R-:W-:Y:S02]  /*57f0*/  UISETP.GE.OR UP0, UPT, UR5, UR8, UP0 ;  /* 0x000000080500728c */ /* 0x000fe40008706670 */
[----:B------:R-:W-:Y:S02]  /*5800*/  USHF.R.U32.HI UR4, URZ, UR41, UR4 ;  /* 0x00000029ff047299 */ /* 0x000fe40008011604 */
[----:B------:R-:W-:Y:S02]  /*5810*/  UIMAD.WIDE.U32 UR8, UR5, UR40, URZ ;  /* 0x00000028050872a5 */ /* 0x000fe4000f8e00ff */
[----:B------:R-:W-:Y:S02]  /*5820*/  USEL UR11, UR6, UR4, !UP2 ;  /* 0x00000004060b7287 */ /* 0x000fe4000d000000 */
[----:B------:R-:W-:Y:S02]  /*5830*/  UIADD3 UR8, UPT, UPT, -UR5, URZ, URZ ;  /* 0x000000ff05087290 */ /* 0x000fe4000fffe1ff */
[----:B------:R-:W-:Y:S01]  /*5840*/  UIADD3 UR10, UPT, UPT, -UR11, URZ, URZ ;  /* 0x000000ff0b0a7290 */ /* 0x000fe2000fffe1ff */
[----:B------:R-:W-:Y:S01]  /*5850*/  @!UP0 UMOV UR4, UR9 ;  /* 0x0000000900048c82 */ /* 0x000fe20008000000 */
[----:B------:R-:W-:Y:S02]  /*5860*/  UIADD3 UR9, UPT, UPT, -UR6, URZ, URZ ;  /* 0x000000ff06097290 */ /* 0x000fe4000fffe1ff */
[----:B------:R-:W-:Y:S02]  /*5870*/  @!UP0 USHF.R.U32.HI UR4, URZ, UR41, UR4 ;  /* 0x00000029ff048299 */ /* 0x000fe40008011604 */
[----:B------:R-:W-:Y:S02]  /*5880*/  UIMAD UR10, UR43, UR10, UR6 ;  /* 0x0000000a2b0a72a4 */ /* 0x000fe4000f8e0206 */
[----:B------:R-:W-:Y:S04]  /*5890*/  @!UP0 USEL UR4, UR5, UR4, !UP2 ;  /* 0x0000000405048287 */ /* 0x000fe8000d000000 */
[----:B------:R-:W-:Y:S02]  /*58a0*/  @!UP0 UIMAD UR10, UR7, UR10, UR4 ;  /* 0x0000000a070a82a4 */ /* 0x000fe4000f8e0204 */
[----:B------:R-:W-:Y:S02]  /*58b0*/  @!UP0 UIADD3 UR11, UPT, UPT, UR11, -UR4, URZ ;  /* 0x800000040b0b8290 */ /* 0x000fe4000fffe0ff */
[----:B------:R-:W-:Y:S02]  /*58c0*/  UIMAD UR7, UR44, UR8, UR38 ;  /* 0x000000082c0772a4 */ /* 0x000fe4000f8e0226 */
[----:B------:R-:W-:Y:S02]  /*58d0*/  @!UP0 UIMAD UR6, UR11, UR43, UR5 ;  /* 0x0000002b0b0682a4 */ /* 0x000fe4000f8e0205 */
[----:B------:R-:W-:Y:S01]  /*58e0*/  UIMAD UR4, UR54, UR9, UR37 ;  /* 0x00000009360472a4 */ /* 0x000fe2000f8e0225 */
[----:B------:R-:W-:Y:S02]  /*58f0*/  @!UP0 UMOV UR5, UR10 ;  /* 0x0000000a00058c82 */ /* 0x000fe40008000000 */
[----:B------:R-:W-:Y:S02]  /*5900*/  UIMAD UR38, UR5, UR44, UR7 ;  /* 0x0000002c052672a4 */ /* 0x000fe4000f8e0207 */
[----:B------:R-:W-:Y:S11]  /*5910*/  UIMAD UR37, UR6, UR54, UR4 ;  /* 0x00000036062572a4 */ /* 0x000ff6000f8e0204 */
[----:B------:R-:W-:Y:S01]  /*5920*/  @!UPT UIADD3 URZ, UPT, UPT, URZ, URZ, URZ ;  /* 0x000000fffffff290 */ /* 0x000fe2000fffe0ff */
.L_x_89:
[----:B------:R-:W-:Y:S01]  /*5930*/  UISETP.NE.AND UP0, UPT, UR39, 0x1, UPT ;  /* 0x000000012700788c */ /* 0x000fe2000bf05270 */
[----:B------:R-:W-:Y:S10]  /*5940*/  IADD3 R67, PT, PT, R67, 0x1, RZ ;  /* 0x0000000143437810 */ /* 0x000ff40007ffe0ff */
[----:B------:R-:W2:Y:S01]  /*5950*/  @!UP0 LDCU.128 UR12, c[0x0][0xb10] ;  /* 0x00016200ff0c87ac */ /* 0x000ea20008000c00 */
[----:B------:R-:W3:Y:S01]  /*5960*/  @!UP0 LDCU UR5, c[0x0][0xb0c] ;  /* 0x00016180ff0587ac */ /* 0x000ee20008000800 */
[----:B------:R-:W4:Y:S01]  /*5970*/  @!UP0 LDCU UR10, c[0x0][0xb20] ;  /* 0x00016400ff0a87ac */ /* 0x000f220008000800 */
[----:B--2---:R-:W-:Y:S02]  /*5980*/  UIMAD.WIDE.U32 UR8, UR38, UR12, URZ ;  /* 0x0000000c260872a5 */ /* 0x004fe4000f8e00ff */
[----:B------:R-:W-:Y:S02]  /*5990*/  UIMAD.WIDE.U32 UR6, UR37, UR15, URZ ;  /* 0x0000000f250672a5 */ /* 0x000fe4000f8e00ff */
[----:B------:R-:W-:Y:S03]  /*59a0*/  @!UP0 UISETP.NE.AND UP1, UPT, UR14, 0x1, UPT ;  /* 0x000000010e00888c */ /* 0x000fe6000bf25270 */
[----:B------:R-:W-:Y:S01]  /*59b0*/  @!UP0 UMOV UR4, UR9 ;  /* 0x0000000900048c82 */ /* 0x000fe20008000000 */
[----:B---3--:R-:W-:Y:S02]  /*59c0*/  @!UP0 UISETP.NE.AND UP2, UPT, UR5, 0x1, UPT ;  /* 0x000000010500888c */ /* 0x008fe4000bf45270 */
[----:B------:R-:W-:Y:S01]  /*59d0*/  @!UP0 USHF.R.U32.HI UR4, URZ, UR13, UR4 ;  /* 0x0000000dff048299 */ /* 0x000fe20008011604 */
[----:B------:R-:W-:Y:S02]  /*59e0*/  @!UP0 UMOV UR6, UR7 ;  /* 0x0000000700068c82 */ /* 0x000fe40008000000 */
[----:B----4-:R-:W-:Y:S02]  /*59f0*/  @!UP0 USHF.R.U32.HI UR6, URZ, UR10, UR6 ;  /* 0x0000000aff068299 */ /* 0x010fe40008011606 */
[----:B------:R-:W-:Y:S02]  /*5a00*/  @!UP0 USEL UR7, UR38, UR4, !UP2 ;  /* 0x0000000426078287 */ /* 0x000fe4000d000000 */
[----:B------:R-:W-:Y:S04]  /*5a10*/  @!UP0 USEL UR6, UR37, UR6, !UP1 ;  /* 0x0000000625068287 */ /* 0x000fe8000c800000 */
[----:B------:R-:W-:Y:S02]  /*5a20*/  @!UP0 UIADD3 UR4, UPT, UPT, -UR7, UR6, URZ ;  /* 0x0000000607048290 */ /* 0x000fe4000fffe1ff */
[----:B------:R-:W-:Y:S02]  /*5a30*/  @!UP0 UIADD3 UR6, UPT, UPT, UR7, -UR6, URZ ;  /* 0x8000000607068290 */ /* 0x000fe4000fffe0ff */
[----:B------:R-:W-:Y:S02]  /*5a40*/  @!UP0 UIMAD UR38, UR4, UR5, UR38 ;  /* 0x00000005042682a4 */ /* 0x000fe4000f8e0226 */
[----:B------:R-:W-:Y:S02]  /*5a50*/  @!UP0 UIMAD UR37, UR6, UR14, UR37 ;  /* 0x0000000e062582a4 */ /* 0x000fe4000f8e0225 */
[----:B------:R-:W-:Y:S09]  /*5a60*/  ULOP3.LUT UP0, URZ, UR62, 0x90, URZ, 0xc0, !UPT ;  /* 0x000000903eff7892 */ /* 0x000ff2000f80c0ff */
[----:B------:R-:W-:Y:S05]  /*5a70*/  BRA.U !UP0, `(.L_x_90) ;  /* 0x00000001087c7547 */ /* 0x000fea000b800000 */
[----:B------:R-:W2:Y:S01]  /*5a80*/  LDCU.64 UR8, c[0x4][0x80] ;  /* 0x01001000ff0877ac */ /* 0x000ea20008000a00 */
[----:B------:R-:W-:Y:S01]  /*5a90*/  MOV R16, 0x0 ;  /* 0x0000000000107802 */ /* 0x000fe20000000f00 */
[----:B------:R-:W-:Y:S02]  /*5aa0*/  HFMA2 R12, -RZ, RZ, 0, 5.9604644775390625e-08 ;  /* 0x00000001ff0c7431 */ /* 0x000fe400000001ff */
[----:B------:R-:W-:Y:S01]  /*5ab0*/  IMAD.MOV.U32 R8, RZ, RZ, 0x70 ;  /* 0x00000070ff087424 */ /* 0x000fe200078e00ff */
[----:B------:R3:W4:Y:S01]  /*5ac0*/  LDC.64 R14, c[0x4][R16] ;  /* 0x01000000100e7b82 */ /* 0x0007220000000a00 */
[----:B------:R-:W1:Y:S01]  /*5ad0*/  LDCU.64 UR6, c[0x4][0x88] ;  /* 0x01001100ff0677ac */ /* 0x000e620008000a00 */
[----:B------:R-:W-:Y:S01]  /*5ae0*/  IMAD.MOV.U32 R13, RZ, RZ, RZ ;  /* 0x000000ffff0d7224 */ /* 0x000fe200078e00ff */
[----:B------:R-:W1:Y:S01]  /*5af0*/  LDCU.64 UR4, c[0x4][0x8] ;  /* 0x01000100ff0477ac */ /* 0x000e620008000a00 */
[----:B--2---:R-:W-:Y:S01]  /*5b00*/  MOV R5, UR9 ;  /* 0x0000000900057c02 */ /* 0x004fe20008000f00 */
[----:B------:R-:W-:Y:S01]  /*5b10*/  IMAD.U32 R4, RZ, RZ, UR8 ;  /* 0x00000008ff047e24 */ /* 0x000fe2000f8e00ff */
[----:B-1----:R-:W-:Y:S01]  /*5b20*/  MOV R7, UR7 ;  /* 0x0000000700077c02 */ /* 0x002fe20008000f00 */
[----:B------:R-:W-:Y:S01]  /*5b30*/  IMAD.U32 R6, RZ, RZ, UR6 ;  /* 0x00000006ff067e24 */ /* 0x000fe2000f8e00ff */
[----:B------:R-:W-:Y:S01]  /*5b40*/  MOV R11, UR5 ;  /* 0x00000005000b7c02 */ /* 0x000fe20008000f00 */
[----:B------:R-:W-:Y:S02]  /*5b50*/  IMAD.U32 R10, RZ, RZ, UR4 ;  /* 0x00000004ff0a7e24 */ /* 0x000fe4000f8e00ff */
[----:B------:R-:W-:Y:S07]  /*5b60*/  LEPC R20, `(.L_x_91) ;  /* 0x000000001014794e */ /* 0x000fee0000000000 */
[----:B---345:R-:W-:Y:S05]  /*5b70*/  CALL.ABS.NOINC R14 ;  /* 0x000000000e007343 */ /* 0x038fea0003c00000 */
.L_x_91:
[----:B------:R-:W1:Y:S01]  /*5b80*/  LDCU.64 UR8, c[0x4][0x80] ;  /* 0x01001000ff0877ac */ /* 0x000e620008000a00 */
[----:B------:R-:W2:Y:S01]  /*5b90*/  LDC.64 R16, c[0x4][R16] ;  /* 0x0100000010107b82 */ /* 0x000ea20000000a00 */
[----:B------:R-:W-:Y:S02]  /*5ba0*/  HFMA2 R12, -RZ, RZ, 0, 5.9604644775390625e-08 ;  /* 0x00000001ff0c7431 */ /* 0x000fe400000001ff */
[----:B------:R-:W-:Y:S02]  /*5bb0*/  IMAD.MOV.U32 R8, RZ, RZ, 0x70 ;  /* 0x00000070ff087424 */ /* 0x000fe400078e00ff */
[----:B------:R-:W-:Y:S01]  /*5bc0*/  IMAD.MOV.U32 R13, RZ, RZ, RZ ;  /* 0x000000ffff0d7224 */ /* 0x000fe200078e00ff */
[----:B------:R-:W3:Y:S01]  /*5bd0*/  LDCU.64 UR6, c[0x4][0x88] ;  /* 0x01001100ff0677ac */ /* 0x000ee20008000a00 */
[----:B------:R-:W4:Y:S01]  /*5be0*/  LDCU.64 UR4, c[0x4][0x8] ;  /* 0x01000100ff0477ac */ /* 0x000f220008000a00 */
[----:B-1----:R-:W-:Y:S02]  /*5bf0*/  MOV R4, UR8 ;  /* 0x0000000800047c02 */ /* 0x002fe40008000f00 */
[----:B------:R-:W-:Y:S02]  /*5c00*/  MOV R5, UR9 ;  /* 0x0000000900057c02 */ /* 0x000fe40008000f00 */
[----:B---3--:R-:W-:Y:S01]  /*5c10*/  MOV R7, UR7 ;  /* 0x0000000700077c02 */ /* 0x008fe20008000f00 */
[----:B------:R-:W-:Y:S01]  /*5c20*/  IMAD.U32 R6, RZ, RZ, UR6 ;  /* 0x00000006ff067e24 */ /* 0x000fe2000f8e00ff */
[----:B----4-:R-:W-:Y:S01]  /*5c30*/  MOV R11, UR5 ;  /* 0x00000005000b7c02 */ /* 0x010fe20008000f00 */
[----:B------:R-:W-:Y:S02]  /*5c40*/  IMAD.U32 R10, RZ, RZ, UR4 ;  /* 0x00000004ff0a7e24 */ /* 0x000fe4000f8e00ff */
[----:B------:R-:W-:Y:S07]  /*5c50*/  LEPC R20, `(.L_x_90) ;  /* 0x000000001014794e */ /* 0x000fee0000000000 */
[----:B--2---:R-:W-:Y:S05]  /*5c60*/  CALL.ABS.NOINC R16 ;  /* 0x0000000010007343 */ /* 0x004fea0003c00000 */
.L_x_90:
[----:B------:R-:W-:Y:S01]  /*5c70*/  ISETP.NE.U32.AND P3, PT, R62, RZ, PT ;  /* 0x000000ff3e00720c */ /* 0x000fe20003f65070 */
[----:B------:R-:W-:Y:S01]  /*5c80*/  UISETP.NE.AND UP1, UPT, UR63, URZ, UPT ;  /* 0x000000ff3f00728c */ /* 0x000fe2000bf25270 */
[----:B------:R-:W-:Y:S02]  /*5c90*/  ISETP.NE.U32.AND P4, PT, R58, RZ, PT ;  /* 0x000000ff3a00720c */ /* 0x000fe40003f85070 */
[----:B------:R-:W-:Y:S02]  /*5ca0*/  ISETP.NE.AND.EX P3, PT, R63, RZ, PT, P3 ;  /* 0x000000ff3f00720c */ /* 0x000fe40003f65330 */
[----:B------:R-:W-:Y:S02]  /*5cb0*/  PLOP3.LUT P1, PT, PT, PT, PT, 0x8, 0x80 ;  /* 0x000000000080781c */ /* 0x000fe40003f2e170 */
[----:B------:R-:W-:Y:S02]  /*5cc0*/  PLOP3.LUT P0, PT, PT, PT, UP1, 0x80, 0x8 ;  /* 0x000000000008781c */ /* 0x000fe40003f0f018 */
[----:B------:R-:W-:Y:S02]  /*5cd0*/  ISETP.NE.AND.EX P4, PT, R59, RZ, PT, P4 ;  /* 0x000000ff3b00720c */ /* 0x000fe40003f85340 */
[----:B------:R-:W2:Y:S09]  /*5ce0*/  @UP1 LDCU.64 UR4, c[0x0][0x888] ;  /* 0x00011100ff0417ac */ /* 0x000eb20008000a00 */
[----:B------:R-:W-:Y:S01]  /*5cf0*/  @P0 PLOP3.LUT P1, PT, P3, PT, PT, 0x80, 0x8 ;  /* 0x000000000008081c */ /* 0x000fe20001f2f070 */
[----:B--2---:R-:W-:Y:S04]  /*5d00*/  @UP1 UISETP.NE.U32.AND UP0, UPT, UR4, URZ, UPT ;  /* 0x000000ff0400128c */ /* 0x004fe8000bf05070 */
[----:B------:R-:W-:Y:S04]  /*5d10*/  @UP1 UISETP.NE.AND.EX UP0, UPT, UR5, URZ, UPT, UP0 ;  /* 0x000000ff0500128c */ /* 0x000fe8000bf05300 */
[----:B------:R-:W-:Y:S01]  /*5d20*/  @UP1 USEL UR4, URZ, 0xffffffff, UP0 ;  /* 0xffffffffff041887 */ /* 0x000fe20008000000 */
[----:B------:R-:W-:Y:S11]  /*5d30*/  @!P3 BRA `(.L_x_92) ;  /* 0x000000000030b947 */ /* 0x000ff60003800000 */
[----:B------:R-:W-:Y:S01]  /*5d40*/  ISETP.NE.U32.AND P2, PT, R60, RZ, PT ;  /* 0x000000ff3c00720c */ /* 0x000fe20003f45070 */
[----:B------:R-:W2:Y:S01]  /*5d50*/  LDCU.64 UR6, c[0x0][0x358] ;  /* 0x00006b00ff0677ac */ /* 0x000ea20008000a00 */
[----:B------:R-:W-:Y:S02]  /*5d60*/  IMAD.MOV.U32 R65, RZ, RZ, 0x1 ;  /* 0x00000001ff417424 */ /* 0x000fe400078e00ff */
[----:B------:R-:W-:Y:S11]  /*5d70*/  ISETP.NE.AND.EX P2, PT, R61, RZ, PT, P2 ;  /* 0x000000ff3d00720c */ /* 0x000ff60003f45320 */
[----:B------:R-:W-:Y:S02]  /*5d80*/  @!UPT UIADD3 URZ, UPT, UPT, URZ, URZ, URZ ;  /* 0x000000fffffff290 */ /* 0x000fe4000fffe0ff */
[----:B------:R-:W3:Y:S01]  /*5d90*/  @P2 LDC.64 R4, c[0x0][0x888] ;  /* 0x00022200ff042b82 */ /* 0x000ee20000000a00 */
[----:B-1----:R-:W-:Y:S04]  /*5da0*/  @P2 IMAD R0, R62, UR36, RZ ;  /* 0x000000243e002c24 */ /* 0x002fe8000f8e02ff */
[----:B---3--:R-:W-:Y:S04]  /*5db0*/  @P2 IMAD.WIDE R4, R0, 0x4, R4 ;  /* 0x0000000400042825 */ /* 0x008fe800078e0204 */
[----:B------:R-:W-:Y:S01]  /*5dc0*/  HFMA2 R0, -RZ, RZ, 0, 5.9604644775390625e-08 ;  /* 0x00000001ff007431 */ /* 0x000fe200000001ff */
[----:B--2--5:R2:W5:Y:S04]  /*5dd0*/  @P2 LDG.E R42, desc[UR6][R4.64] ;  /* 0x00000006042a2981 */ /* 0x024568000c1e1900 */
[----:B------:R-:W-:Y:S01]  /*5de0*/  @!P2 PRMT R65, R0, 0x7610, R65 ;  /* 0x000076100041a816 */ /* 0x000fe20000000041 */
[----:B--2---:R-:W3:Y:S06]  /*5df0*/  @!P2 LDC R42, c[0x0][0x880] ;  /* 0x00022000ff2aab82 */ /* 0x004eec0000000800 */
.L_x_92:
[----:B------:R-:W-:Y:S05]  /*5e00*/  @!P4 BRA `(.L_x_93) ;  /* 0x000000000024c947 */ /* 0x000fea0003800000 */
[----:B------:R-:W-:Y:S01]  /*5e10*/  ISETP.NE.U32.AND P2, PT, R56, RZ, PT ;  /* 0x000000ff3800720c */ /* 0x000fe20003f45070 */
[----:B------:R-:W2:Y:S03]  /*5e20*/  LDCU.64 UR6, c[0x0][0x358] ;  /* 0x00006b00ff0677ac */ /* 0x000ea60008000a00 */
[----:B------:R-:W-:Y:S11]  /*5e30*/  ISETP.NE.AND.EX P2, PT, R57, RZ, PT, P2 ;  /* 0x000000ff3900720c */ /* 0x000ff60003f45320 */
[----:B------:R-:W-:Y:S02]  /*5e40*/  @!UPT UIADD3 URZ, UPT, UPT, URZ, URZ, URZ ;  /* 0x000000fffffff290 */ /* 0x000fe4000fffe0ff */
[----:B------:R-:W4:Y:S01]  /*5e50*/  @P2 LDC.64 R4, c[0x0][0x8a8] ;  /* 0x00022a00ff042b82 */ /* 0x000f220000000a00 */
[----:B-1----:R-:W-:Y:S04]  /*5e60*/  @P2 IMAD R0, R58, UR36, RZ ;  /* 0x000000243a002c24 */ /* 0x002fe8000f8e02ff */
[----:B----4-:R-:W-:Y:S05]  /*5e70*/  @P2 IMAD.WIDE R4, R0, 0x4, R4 ;  /* 0x0000000400042825 */ /* 0x010fea00078e0204 */
[----:B--2--5:R2:W5:Y:S02]  /*5e80*/  @P2 LDG.E R41, desc[UR6][R4.64] ;  /* 0x0000000604292981 */ /* 0x024564000c1e1900 */
[----:B--2---:R-:W4:Y:S02]  /*5e90*/  @!P2 LDC R41, c[0x0][0x8a0] ;  /* 0x00022800ff29ab82 */ /* 0x004f240000000800 */
.L_x_93:
[----:B---3-5:R-:W-:Y:S01]  /*5ea0*/  @P0 FSETP.NEU.AND P4, PT, R42, RZ, PT ;  /* 0x000000ff2a00020b */ /* 0x028fe20003f8d000 */
[----:B-1----:R-:W-:Y:S01]  /*5eb0*/  IMAD.U32 R0, RZ, RZ, UR4 ;  /* 0x00000004ff007e24 */ /* 0x002fe2000f8e00ff */
[----:B------:R-:W-:Y:S01]  /*5ec0*/  @P0 LOP3.LUT P2, RZ, R65, 0xff, RZ, 0xc0, !PT ;  /* 0x000000ff41ff0812 */ /* 0x000fe2000784c0ff */
[----:B------:R-:W-:Y:S01]  /*5ed0*/  BSSY B1, `(.L_x_94) ;  /* 0x0000034000017945 */ /* 0x000fe20003800000 */
[----:B------:R-:W-:Y:S02]  /*5ee0*/  @P0 SEL R3, RZ, 0xffffffff, P4 ;  /* 0xffffffffff030807 */ /* 0x000fe40002000000 */
[----:B------:R-:W-:Y:S02]  /*5ef0*/  CS2R R54, SRZ ;  /* 0x0000000000367805 */ /* 0x000fe4000001ff00 */
[----:B------:R-:W-:Y:S02]  /*5f00*/  LEA R17, R40, UR45, 0x3 ;  /* 0x0000002d28117c11 */ /* 0x000fe4000f8e18ff */
[----:B------:R-:W-:Y:S02]  /*5f10*/  CS2R R52, SRZ ;  /* 0x0000000000347805 */ /* 0x000fe4000001ff00 */
[----:B------:R-:W-:Y:S01]  /*5f20*/  @P1 SEL R3, R0, R3, !P2 ;  /* 0x0000000300031207 */ /* 0x000fe20005000000 */
[----:B------:R-:W-:Y:S01]  /*5f30*/  IMAD.U32 R0, RZ, RZ, UR46 ;  /* 0x0000002eff007e24 */ /* 0x000fe2000f8e00ff */
[----:B------:R-:W-:Y:S02]  /*5f40*/  PLOP3.LUT P5, PT, PT, PT, PT, 0x8, 0x80 ;  /* 0x000000000080781c */ /* 0x000fe40003fae170 */
[----:B------:R-:W-:Y:S02]  /*5f50*/  CS2R R46, SRZ ;  /* 0x00000000002e7805 */ /* 0x000fe4000001ff00 */
[----:B------:R-:W-:Y:S02]  /*5f60*/  @P0 LOP3.LUT R3, R3, 0x1, RZ, 0xc0, !PT ;  /* 0x0000000103030812 */ /* 0x000fe400078ec0ff */
[----:B------:R-:W-:Y:S02]  /*5f70*/  CS2R R44, SRZ ;  /* 0x00000000002c7805 */ /* 0x000fe4000001ff00 */
[----:B------:R-:W-:Y:S02]  /*5f80*/  LEA R0, R0, UR45, 0x3 ;  /* 0x0000002d00007c11 */ /* 0x000fe4000f8e18ff */
[----:B------:R-:W-:Y:S02]  /*5f90*/  CS2R R50, SRZ ;  /* 0x0000000000327805 */ /* 0x000fe4000001ff00 */
[----:B------:R-:W-:Y:S02]  /*5fa0*/  ISETP.NE.U32.OR P6, PT, R3, 0x1, !P0 ;  /* 0x000000010300780c */ /* 0x000fe400047c5470 */
[----:B------:R-:W-:Y:S02]  /*5fb0*/  CS2R R48, SRZ ;  /* 0x0000000000307805 */ /* 0x000fe4000001ff00 */
[----:B------:R-:W-:Y:S02]  /*5fc0*/  LOP3.LUT R3, R71, 0x1, RZ, 0x3c, !PT ;  /* 0x0000000147037812 */ /* 0x000fe400078e3cff */
[----:B------:R-:W-:Y:S07]  /*5fd0*/  P2R R73, PR, RZ, 0x40 ;  /* 0x00000040ff497803 */ /* 0x000fee0000000000 */
[----:B------:R-:W-:Y:S04]  /*5fe0*/  @P6 SHF.L.U32 R4, R3, 0x1f, RZ ;  /* 0x0000001f03046819 */ /* 0x000fe800000006ff */
[----:B------:R1:W2:Y:S02]  /*5ff0*/  @P6 SYNCS.PHASECHK.TRANS64.TRYWAIT P0, [R0+URZ+0x70], R4 ;  /* 0x00007004000065a7 */ /* 0x0002a400080011ff */
[----:B-1----:R-:W-:Y:S04]  /*6000*/  SHF.L.U32 R4, R70, 0x1f, RZ ;  /* 0x0000001f46047819 */ /* 0x002fe800000006ff */
[----:B------:R1:W3:Y:S01]  /*6010*/  SYNCS.PHASECHK.TRANS64.TRYWAIT P4, [R17+URZ+0xc0], R4 ;  /* 0x0000c004110075a7 */ /* 0x0002e200080811ff */
[----:B--2---:R-:W-:Y:S01]  /*6020*/  @P6 PLOP3.LUT P5, PT, P0, PT, PT, 0x8, 0x80 ;  /* 0x000000000080681c */ /* 0x004fe200007ae170 */
[----:B------:R-:W-:Y:S01]  /*6030*/  @!UPT UIADD3 URZ, UPT, UPT, URZ, URZ, URZ ;  /* 0x000000fffffff290 */ /* 0x000fe2000fffe0ff */
[----:B-1----:R-:W-:Y:S11]  /*6040*/  @!P6 BRA `(.L_x_95) ;  /* 0x000000000070e947 */ /* 0x002ff60003800000 */
[----:B------:R-:W-:Y:S01]  /*6050*/  ISETP.NE.U32.AND P0, PT, RZ, UR58, PT ;  /* 0x0000003aff007c0c */ /* 0x000fe2000bf05070 */
[----:B------:R-:W-:Y:S01]  /*6060*/  BSSY B0, `(.L_x_96) ;  /* 0x000000e000007945 */ /* 0x000fe20003800000 */
[----:B------:R-:W-:Y:S02]  /*6070*/  FSETP.NEU.AND P2, PT, R42, RZ, PT ;  /* 0x000000ff2a00720b */ /* 0x000fe40003f4d000 */
[----:B------:R-:W-:Y:S02]  /*6080*/  ISETP.NE.AND.EX P0, PT, RZ, UR59, PT, P0 ;  /* 0x0000003bff007c0c */ /* 0x000fe4000bf05300 */
[----:B------:R-:W-:Y:S02]  /*6090*/  LOP3.LUT P1, RZ, R65, 0xff, RZ, 0xc0, !PT ;  /* 0x000000ff41ff7812 */ /* 0x000fe4000782c0ff */
[----:B------:R-:W-:Y:S02]  /*60a0*/  SEL R5, RZ, 0xffffffff, P2 ;  /* 0xffffffffff057807 */ /* 0x000fe40001000000 */
[----:B------:R-:W-:Y:S04]  /*60b0*/  SEL R6, RZ, 0xffffffff, P0 ;  /* 0xffffffffff067807 */ /* 0x000fe80000000000 */
[----:B------:R-:W-:Y:S04]  /*60c0*/  @P3 SEL R5, R6, R5, !P1 ;  /* 0x0000000506053207 */ /* 0x000fe80004800000 */
[----:B------:R-:W-:Y:S04]  /*60d0*/  LOP3.LUT R5, R5, 0x1, RZ, 0xc0, !PT ;  /* 0x0000000105057812 */ /* 0x000fe800078ec0ff */
[----:B------:R-:W-:Y:S01]  /*60e0*/  ISETP.NE.U32.AND P0, PT, R5, 0x1, PT ;  /* 0x000000010500780c */ /* 0x000fe20003f05070 */
[----:B------:R-:W-:Y:S01]  /*60f0*/  IMAD.U32 R5, RZ, RZ, UR46 ;  /* 0x0000002eff057e24 */ /* 0x000fe2000f8e00ff */
[----:B------:R-:W-:Y:S11]  /*6100*/  @!P5 BRA `(.L_x_97) ;  /* 0x00000000000cd947 */ /* 0x000ff60003800000 */
[----:B------:R-:W-:Y:S04]  /*6110*/  SHF.L.U32 R3, R3, 0x1f, RZ ;  /* 0x0000001f03037819 */ /* 0x000fe800000006ff */
[----:B------:R-:W1:Y:S02]  /*6120*/  SYNCS.PHASECHK.TRANS64.TRYWAIT P1, [R0+URZ+0x70], R3 ;  /* 0x00007003000075a7 */ /* 0x000e6400080211ff */
[----:B-1----:R-:W-:Y:S05]  /*6130*/  @!P1 BRA `(.L_x_98) ;  /* 0x0000001800a89947 */ /* 0x002fea0003800000 */
.L_x_97:
[----:B------:R-:W-:Y:S05]  /*6140*/  BSYNC B0 ;  /* 0x0000000000007941 */ /* 0x000fea0003800000 */
.L_x_96:
[----:B-1----:R-:W-:Y:S01]  /*6150*/  @P0 IMAD R0, R5, 0xc00, R64 ;  /* 0x00000c0005000824 */ /* 0x002fe200078e0240 */
[----:B------:R-:W-:Y:S02]  /*6160*/  CS2R R50, SRZ ;  /* 0x0000000000327805 */ /* 0x000fe4000001ff00 */
[----:B------:R-:W-:Y:S02]  /*6170*/  CS2R R48, SRZ ;  /* 0x0000000000307805 */ /* 0x000fe4000001ff00 */
[----:B------:R-:W-:Y:S02]  /*6180*/  CS2R R46, SRZ ;  /* 0x00000000002e7805 */ /* 0x000fe4000001ff00 */
[----:B------:R-:W-:Y:S01]  /*6190*/  CS2R R44, SRZ ;  /* 0x00000000002c7805 */ /* 0x000fe2000001ff00 */
[----:B------:R-:W-:Y:S01]  /*61a0*/  IMAD.MOV.U32 R54, RZ, RZ, RZ ;  /* 0x000000ffff367224 */ /* 0x000fe200078e00ff */
[----:B------:R-:W-:Y:S02]  /*61b0*/  CS2R R52, SRZ ;  /* 0x0000000000347805 */ /* 0x000fe4000001ff00 */
[----:B------:R-:W-:Y:S01]  /*61c0*/  @P0 LEA R0, R0, UR45, 0x1 ;  /* 0x0000002d00000c11 */ /* 0x000fe2000f8e08ff */
[----:B------:R-:W-:Y:S05]  /*61d0*/  @P0 WARPSYNC.ALL ;  /* 0x0000000000000948 */ /* 0x000fea0003800000 */
[----:B------:R1:W2:Y:S04]  /*61e0*/  @P0 LDSM.16.M88.4 R48, [R0+0x200] ;  /* 0x000200000030083b */ /* 0x0002a80000000200 */
[----:B------:R1:W1:Y:S04]  /*61f0*/  @P0 LDSM.16.M88.4 R44, [R0+0xa00] ;  /* 0x000a0000002c083b */ /* 0x0002680000000200 */
[----:B------:R1:W1:Y:S02]  /*6200*/  @P0 LDSM.16.M88.4 R52, [R0+0x1200] ;  /* 0x001200000034083b */ /* 0x0002640000000200 */
.L_x_95:
[----:B------:R-:W-:Y:S05]  /*6210*/  BSYNC B1 ;  /* 0x0000000000017941 */ /* 0x000fea0003800000 */
.L_x_94:
[----:B-1----:R-:W-:Y:S04]  /*6220*/  LEA.HI R0, R40, R40, RZ, 0x1 ;  /* 0x0000002828007211 */ /* 0x002fe800078f08ff */
[----:B------:R-:W-:Y:S02]  /*6230*/  SHF.R.U32.HI R3, RZ, 0x1, R0 ;  /* 0x00000001ff037819 */ /* 0x000fe40000011600 */
[----:B------:R-:W-:Y:S03]  /*6240*/  LOP3.LUT R0, R0, 0xffe, RZ, 0xc0, !PT ;  /* 0x00000ffe00007812 */ /* 0x000fe600078ec0ff */
[----:B------:R-:W-:Y:S02]  /*6250*/  IMAD R3, R3, 0x30, R2 ;  /* 0x0000003003037824 */ /* 0x000fe400078e0202 */
[----:B------:R-:W-:Y:S04]  /*6260*/  IMAD.IADD R0, R40, 0x1, -R0 ;  /* 0x0000000128007824 */ /* 0x000fe800078e0a00 */
[----:B------:R-:W-:Y:S05]  /*6270*/  IMAD R16, R0, 0x100000, R3 ;  /* 0x0010000000107824 */ /* 0x000fea00078e0203 */
[----:B------:R-:W-:Y:S04]  /*6280*/  SHF.R.U32.HI R0, RZ, 0x15, R16 ;  /* 0x00000015ff007819 */ /* 0x000fe80000011610 */
[----:B------:R-:W-:Y:S01]  /*6290*/  LOP3.LUT P0, RZ, R0, 0x3, R66, 0x48, !PT ;  /* 0x0000000300ff7812 */ /* 0x000fe20007804842 */
[----:B------:R-:W-:Y:S01]  /*62a0*/  @!UPT UIADD3 URZ, UPT, UPT, URZ, URZ, URZ ;  /* 0x000000fffffff290 */ /* 0x000fe2000fffe0ff */
[----:B---3--:R-:W-:Y:S11]  /*62b0*/  @P4 BRA `(.L_x_99) ;  /* 0x0000000000084947 */ /* 0x008ff60003800000 */
[----:B------:R-:W1:Y:S02]  /*62c0*/  SYNCS.PHASECHK.TRANS64.TRYWAIT P1, [R17+URZ+0xc0], R4 ;  /* 0x0000c004110075a7 */ /* 0x000e6400080211ff */
[----:B-1----:R-:W-:Y:S05]  /*62d0*/  @!P1 BRA `(.L_x_100) ;  /* 0x0000001800549947 */ /* 0x002fea0003800000 */
.L_x_99:
[----:B------:R-:W-:Y:S05]  /*62e0*/  @!P0 BRA `(.L_x_101) ;  /* 0x0000000000408947 */ /* 0x000fea0003800000 */
[----:B------:R-:W3:Y:S01]  /*62f0*/  LDCU.64 UR8, c[0x4][0x70] ;  /* 0x01000e00ff0877ac */ /* 0x000ee20008000a00 */
[----:B------:R-:W-:Y:S01]  /*6300*/  MOV R15, 0x0 ;  /* 0x00000000000f7802 */ /* 0x000fe20000000f00 */
[----:B------:R-:W-:Y:S02]  /*6310*/  HFMA2 R12, -RZ, RZ, 0, 5.9604644775390625e-08 ;  /* 0x00000001ff0c7431 */ /* 0x000fe400000001ff */
[----:B------:R-:W-:Y:S02]  /*6320*/  IMAD.MOV.U32 R8, RZ, RZ, 0x192 ;  /* 0x00000192ff087424 */ /* 0x000fe400078e00ff */
[----:B------:R-:W-:Y:S01]  /*6330*/  IMAD.MOV.U32 R13, RZ, RZ, RZ ;  /* 0x000000ffff0d7224 */ /* 0x000fe200078e00ff */
[----:B------:R-:W5:Y:S01]  /*6340*/  LDCU.64 UR6, c[0x4][0x78] ;  /* 0x01000f00ff0677ac */ /* 0x000f620008000a00 */
[----:B------:R-:W2:Y:S01]  /*6350*/  LDC.64 R14, c[0x4][R15] ;  /* 0x010000000f0e7b82 */ /* 0x000ea20000000a00 */
[----:B------:R-:W4:Y:S01]  /*6360*/  LDCU.64 UR4, c[0x4][0x10] ;  /* 0x01000200ff0477ac */ /* 0x000f220008000a00 */
[----:B---3--:R-:W-:Y:S01]  /*6370*/  MOV R5, UR9 ;  /* 0x0000000900057c02 */ /* 0x008fe20008000f00 */
[----:B-1----:R-:W-:Y:S01]  /*6380*/  IMAD.U32 R4, RZ, RZ, UR8 ;  /* 0x00000008ff047e24 */ /* 0x002fe2000f8e00ff */
[----:B-----5:R-:W-:Y:S01]  /*6390*/  MOV R7, UR7 ;  /* 0x0000000700077c02 */ /* 0x020fe20008000f00 */
[----:B------:R-:W-:Y:S01]  /*63a0*/  IMAD.U32 R6, RZ, RZ, UR6 ;  /* 0x00000006ff067e24 */ /* 0x000fe2000f8e00ff */
[----:B----4-:R-:W-:Y:S01]  /*63b0*/  MOV R11, UR5 ;  /* 0x00000005000b7c02 */ /* 0x010fe20008000f00 */
[----:B------:R-:W-:Y:S02]  /*63c0*/  IMAD.U32 R10, RZ, RZ, UR4 ;  /* 0x00000004ff0a7e24 */ /* 0x000fe4000f8e00ff */
[----:B------:R-:W-:Y:S07]  /*63d0*/  LEPC R20, `(.L_x_101) ;  /* 0x000000001014794e */ /* 0x000fee0000000000 */
[----:B--2---:R-:W-:Y:S05]  /*63e0*/  CALL.ABS.NOINC R14 ;  /* 0x000000000e007343 */ /* 0x004fea0003c00000 */
.L_x_101:
[----:B------:R-:W-:Y:S05]  /*63f0*/  WARPSYNC.ALL ;  /* 0x0000000000007948 */ /* 0x000fea0003800000 */
[C---:B------:R-:W-:Y:S01]  /*6400*/  R2UR UR4, R16.reuse ;  /* 0x00000000100472ca */ /* 0x040fe200000e0000 */
[----:B------:R-:W-:Y:S05]  /*6410*/  VIADD R0, R16, 0x10 ;  /* 0x0000001010007836 */ /* 0x000fea0000000000 */
[----:B------:R-:W-:Y:S04]  /*6420*/  SHF.R.U32.HI R0, RZ, 0x15, R0 ;  /* 0x00000015ff007819 */ /* 0x000fe80000011600 */
[----:B------:R-:W-:Y:S03]  /*6430*/  LOP3.LUT P0, RZ, R0, 0x3, R66, 0x48, !PT ;  /* 0x0000000300ff7812 */ /* 0x000fe60007804842 */
[----:B------:R-:W3:Y:S10]  /*6440*/  LDTM.16dp256bit.x2 R32, tmem[UR4] ;  /* 0x00000004002079ee */ /* 0x000ef400080a0000 */
[----:B---3--:R-:W-:Y:S05]  /*6450*/  @!P0 BRA `(.L_x_102) ;  /* 0x0000000000408947 */ /* 0x008fea0003800000 */
        /* <DEDUP_REMOVED lines=16> */
.L_x_102:
[----:B------:R-:W-:Y:S05]  /*6560*/  WARPSYNC.ALL ;  /* 0x0000000000007948 */ /* 0x000fea0003800000 */
[C---:B------:R-:W-:Y:S01]  /*6570*/  R2UR UR4, R16.reuse ;  /* 0x00000000100472ca */ /* 0x040fe200000e0000 */
[----:B------:R-:W-:Y:S05]  /*6580*/  VIADD R0, R16, 0x20 ;  /* 0x0000002010007836 */ /* 0x000fea0000000000 */
[----:B------:R-:W-:Y:S04]  /*6590*/  SHF.R.U32.HI R0, RZ, 0x15, R0 ;  /* 0x00000015ff007819 */ /* 0x000fe80000011600 */
[----:B------:R-:W-:Y:S03]  /*65a0*/  LOP3.LUT P0, RZ, R0, 0x3, R66, 0x48, !PT ;  /* 0x0000000300ff7812 */ /* 0x000fe60007804842 */
[----:B------:R-:W3:Y:S10]  /*65b0*/  LDTM.16dp256bit.x2 R24, tmem[UR4+0x10] ;  /* 0x00001004001879ee */ /* 0x000ef400080a0000 */
        /* <DEDUP_REMOVED lines=17> */
.L_x_103:
[----:B------:R-:W-:Y:S01]  /*66d0*/  ISETP.NE.AND P0, PT, R72, RZ, PT ;  /* 0x000000ff4800720c */ /* 0x000fe20003f05270 */
[----:B------:R-:W-:Y:S05]  /*66e0*/  WARPSYNC.ALL ;  /* 0x0000000000007948 */ /* 0x000fea0003800000 */
[----:B------:R-:W-:Y:S01]  /*66f0*/  HADD2.F32 R43, -RZ, R47.H0_H0 ;  /* 0x2000002fff2b7230 */ /* 0x000fe20000004100 */
[----:B------:R-:W-:Y:S01]  /*6700*/  R2UR UR4, R16 ;  /* 0x00000000100472ca */ /* 0x000fe200000e0000 */
[C---:B----4-:R-:W-:Y:S01]  /*6710*/  FMUL R0, R41.reuse, R32 ;  /* 0x0000002029007220 */ /* 0x050fe20000400000 */
[--C-:B--2---:R-:W-:Y:S02]  /*6720*/  HADD2.F32 R32, -RZ, R48.reuse.H0_H0 ;  /* 0x20000030ff207230 */ /* 0x104fe40000004100 */
[C---:B------:R-:W-:Y:S01]  /*6730*/  FMUL R3, R41.reuse, R33 ;  /* 0x0000002129037220 */ /* 0x040fe20000400000 */
[----:B------:R-:W-:Y:S02]  /*6740*/  HADD2.F32 R33, -RZ, R48.H1_H1 ;  /* 0x30000030ff217230 */ /* 0x000fe40000004100 */
[C---:B------:R-:W-:Y:S01]  /*6750*/  FMUL R12, R41.reuse, R34 ;  /* 0x00000022290c7220 */ /* 0x040fe20000400000 */
[--C-:B------:R-:W-:Y:S02]  /*6760*/  HADD2.F32 R34, -RZ, R49.reuse.H0_H0 ;  /* 0x20000031ff227230 */ /* 0x100fe40000004100 */
[C---:B------:R-:W-:Y:S01]  /*6770*/  FFMA R0, R42.reuse, R32, R0 ;  /* 0x000000202a007223 */ /* 0x040fe20000000000 */
[C---:B------:R-:W-:Y:S01]  /*6780*/  FMUL R13, R41.reuse, R35 ;  /* 0x00000023290d7220 */ /* 0x040fe20000400000 */
[----:B------:R-:W-:Y:S02]  /*6790*/  HADD2.F32 R35, -RZ, R49.H1_H1 ;  /* 0x30000031ff237230 */ /* 0x000fe40000004100 */
[C---:B------:R-:W-:Y:S01]  /*67a0*/  FFMA R3, R42.reuse, R33, R3 ;  /* 0x000000212a037223 */ /* 0x040fe20000000003 */
[C---:B------:R-:W-:Y:S01]  /*67b0*/  FFMA R12, R42.reuse, R34, R12 ;  /* 0x000000222a0c7223 */ /* 0x040fe2000000000c */
[----:B------:R-:W-:Y:S01]  /*67c0*/  FMUL R14, R41, R36 ;  /* 0x00000024290e7220 */ /* 0x000fe20000400000 */
[----:B-1----:R-:W1:Y:S01]  /*67d0*/  LDTM.16dp256bit.x2 R4, tmem[UR4+0x20] ;  /* 0x00002004000479ee */ /* 0x002e6200080a0000 */
[----:B------:R-:W-:Y:S01]  /*67e0*/  NOP ;  /* 0x0000000000007918 */ /* 0x000fe20000000000 */
[----:B------:R-:W-:Y:S01]  /*67f0*/  F2FP.F16.F32.PACK_AB R32, R3, R0 ;  /* 0x000000000320723e */ /* 0x000fe200000000ff */
[C---:B------:R-:W-:Y:S01]  /*6800*/  FFMA R13, R42.reuse, R35, R13 ;  /* 0x000000232a0d7223 */ /* 0x040fe2000000000d */
[--C-:B------:R-:W-:Y:S01]  /*6810*/  HADD2.F32 R36, -RZ, R50.reuse.H0_H0 ;  /* 0x20000032ff247230 */ /* 0x100fe20000004100 */
[----:B------:R-:W-:Y:S01]  /*6820*/  R2UR UR5, R17 ;  /* 0x00000000110572ca */ /* 0x000fe200000e0000 */
[C---:B------:R-:W-:Y:S01]  /*6830*/  FMUL R15, R41.reuse, R37 ;  /* 0x00000025290f7220 */ /* 0x040fe20000400000 */
[----:B------:R-:W-:Y:S01]  /*6840*/  FMUL R16, R41, R38 ;  /* 0x0000002629107220 */ /* 0x000fe20000400000 */
[----:B------:R-:W-:Y:S01]  /*6850*/  HADD2.F32 R37, -RZ, R50.H1_H1 ;  /* 0x30000032ff257230 */ /* 0x000fe20000004100 */
[----:B------:R-:W-:Y:S01]  /*6860*/  F2FP.F16.F32.PACK_AB R33, R13, R12 ;  /* 0x0000000c0d21723e */ /* 0x000fe200000000ff */
[C---:B------:R-:W-:Y:S01]  /*6870*/  FFMA R14, R42.reuse, R36, R14 ;  /* 0x000000242a0e7223 */ /* 0x040fe2000000000e */
[C---:B------:R-:W-:Y:S01]  /*6880*/  FMUL R17, R41.reuse, R39 ;  /* 0x0000002729117220 */ /* 0x040fe20000400000 */
[--C-:B------:R-:W-:Y:S02]  /*6890*/  HADD2.F32 R38, -RZ, R51.reuse.H0_H0 ;  /* 0x20000033ff267230 */ /* 0x100fe40000004100 */
[C---:B------:R-:W-:Y:S01]  /*68a0*/  FFMA R15, R42.reuse, R37, R15 ;  /* 0x000000252a0f7223 */ /* 0x040fe2000000000f */
[----:B------:R-:W-:Y:S02]  /*68b0*/  HADD2.F32 R39, -RZ, R51.H1_H1 ;  /* 0x30000033ff277230 */ /* 0x000fe40000004100 */
[C---:B------:R-:W-:Y:S01]  /*68c0*/  FMUL R20, R41.reuse, R26 ;  /* 0x0000001a29147220 */ /* 0x040fe20000400000 */
[----:B------:R-:W-:Y:S01]  /*68d0*/  FMUL R21, R41, R27 ;  /* 0x0000001b29157220 */ /* 0x000fe20000400000 */
[--C-:B------:R-:W-:Y:S01]  /*68e0*/  HADD2.F32 R26, -RZ, R44.reuse.H0_H0 ;  /* 0x2000002cff1a7230 */ /* 0x100fe20000004100 */
[----:B------:R-:W-:Y:S01]  /*68f0*/  F2FP.F16.F32.PACK_AB R34, R15, R14 ;  /* 0x0000000e0f22723e */ /* 0x000fe200000000ff */
[C---:B------:R-:W-:Y:S01]  /*6900*/  FFMA R16, R42.reuse, R38, R16 ;  /* 0x000000262a107223 */ /* 0x040fe20000000010 */
[C---:B------:R-:W-:Y:S01]  /*6910*/  FFMA R17, R42.reuse, R39, R17 ;  /* 0x000000272a117223 */ /* 0x040fe20000000011 */
[----:B------:R-:W-:Y:S01]  /*6920*/  UIADD3 UR4, UPT, UPT, UR5, 0xe0, URZ ;  /* 0x000000e005047890 */ /* 0x000fe2000fffe0ff */
[C---:B------:R-:W-:Y:S01]  /*6930*/  FMUL R18, R41.reuse, R24 ;  /* 0x0000001829127220 */ /* 0x040fe20000400000 */
[----:B------:R-:W-:Y:S02]  /*6940*/  HADD2.F32 R27, -RZ, R44.H1_H1 ;  /* 0x3000002cff1b7230 */ /* 0x000fe40000004100 */
[----:B------:R-:W-:Y:S01]  /*6950*/  FMUL R22, R41, R28 ;  /* 0x0000001c29167220 */ /* 0x000fe20000400000 */
[----:B------:R-:W-:Y:S01]  /*6960*/  UPRMT UR4, UR42, 0x654, UR4 ;  /* 0x000006542a047896 */ /* 0x000fe20008000004 */
[----:B------:R-:W-:Y:S01]  /*6970*/  F2FP.F16.F32.PACK_AB R35, R17, R16 ;  /* 0x000000101123723e */ /* 0x000fe200000000ff */
[C---:B------:R-:W-:Y:S01]  /*6980*/  FFMA R18, R42.reuse, R26, R18 ;  /* 0x0000001a2a127223 */ /* 0x040fe20000000012 */
[--C-:B------:R-:W-:Y:S02]  /*6990*/  HADD2.F32 R28, -RZ, R45.reuse.H0_H0 ;  /* 0x2000002dff1c7230 */ /* 0x100fe40000004100 */
[C---:B------:R-:W-:Y:S01]  /*69a0*/  FMUL R19, R41.reuse, R25 ;  /* 0x0000001929137220 */ /* 0x040fe20000400000 */
[C---:B------:R-:W-:Y:S01]  /*69b0*/  FMUL R23, R41.reuse, R29 ;  /* 0x0000001d29177220 */ /* 0x040fe20000400000 */
[----:B------:R-:W-:Y:S02]  /*69c0*/  HADD2.F32 R29, -RZ, R45.H1_H1 ;  /* 0x3000002dff1d7230 */ /* 0x000fe40000004100 */
[C---:B------:R-:W-:Y:S01]  /*69d0*/  FMUL R24, R41.reuse, R30 ;  /* 0x0000001e29187220 */ /* 0x040fe20000400000 */
[C---:B------:R-:W-:Y:S01]  /*69e0*/  FFMA R19, R42.reuse, R27, R19 ;  /* 0x0000001b2a137223 */ /* 0x040fe20000000013 */
[C---:B------:R-:W-:Y:S01]  /*69f0*/  FMUL R25, R41.reuse, R31 ;  /* 0x0000001f29197220 */ /* 0x040fe20000400000 */
[--C-:B------:R-:W-:Y:S02]  /*6a00*/  HADD2.F32 R30, -RZ, R46.reuse.H0_H0 ;  /* 0x2000002eff1e7230 */ /* 0x100fe40000004100 */
[C---:B------:R-:W-:Y:S01]  /*6a10*/  FFMA R20, R42.reuse, R28, R20 ;  /* 0x0000001c2a147223 */ /* 0x040fe20000000014 */
[----:B------:R-:W-:Y:S01]  /*6a20*/  HADD2.F32 R31, -RZ, R46.H1_H1 ;  /* 0x3000002eff1f7230 */ /* 0x000fe20000004100 */
[----:B------:R-:W-:Y:S01]  /*6a30*/  MOV R0, UR46 ;  /* 0x0000002e00007c02 */ /* 0x000fe20008000f00 */
[----:B------:R-:W-:Y:S02]  /*6a40*/  HADD2.F32 R44, -RZ, R47.H1_H1 ;  /* 0x3000002fff2c7230 */ /* 0x000fe40000004100 */
[C---:B------:R-:W-:Y:S01]  /*6a50*/  FFMA R21, R42.reuse, R29, R21 ;  /* 0x0000001d2a157223 */ /* 0x040fe20000000015 */
[--C-:B------:R-:W-:Y:S02]  /*6a60*/  HADD2.F32 R45, -RZ, R52.reuse.H0_H0 ;  /* 0x20000034ff2d7230 */ /* 0x100fe40000004100 */
[C---:B------:R-:W-:Y:S01]  /*6a70*/  FFMA R22, R42.reuse, R30, R22 ;  /* 0x0000001e2a167223 */ /* 0x040fe20000000016 */
[----:B------:R-:W-:Y:S02]  /*6a80*/  HADD2.F32 R46, -RZ, R52.H1_H1 ;  /* 0x30000034ff2e7230 */ /* 0x000fe40000004100 */
[C---:B-1----:R-:W-:Y:S01]  /*6a90*/  FMUL R4, R41.reuse, R4 ;  /* 0x0000000429047220 */ /* 0x042fe20000400000 */
[C---:B------:R-:W-:Y:S01]  /*6aa0*/  FFMA R23, R42.reuse, R31, R23 ;  /* 0x0000001f2a177223 */ /* 0x040fe20000000017 */
[--C-:B------:R-:W-:Y:S02]  /*6ab0*/  HADD2.F32 R47, -RZ, R53.reuse.H0_H0 ;  /* 0x20000035ff2f7230 */ /* 0x100fe40000004100 */
[C---:B------:R-:W-:Y:S01]  /*6ac0*/  FMUL R5, R41.reuse, R5 ;  /* 0x0000000529057220 */ /* 0x040fe20000400000 */
[C---:B------:R-:W-:Y:S01]  /*6ad0*/  FFMA R24, R42.reuse, R43, R24 ;  /* 0x0000002b2a187223 */ /* 0x040fe20000000018 */
[----:B------:R-:W-:Y:S02]  /*6ae0*/  HADD2.F32 R48, -RZ, R53.H1_H1 ;  /* 0x30000035ff307230 */ /* 0x000fe40000004100 */
[C---:B------:R-:W-:Y:S01]  /*6af0*/  FMUL R6, R41.reuse, R6 ;  /* 0x0000000629067220 */ /* 0x040fe20000400000 */
[----:B------:R-:W-:Y:S01]  /*6b00*/  FFMA R25, R42, R44, R25 ;  /* 0x0000002c2a197223 */ /* 0x000fe20000000019 */
[----:B------:R-:W-:Y:S02]  /*6b10*/  IMAD R0, R0, 0xc00, R64 ;  /* 0x00000c0000007824 */ /* 0x000fe400078e0240 */
[C---:B------:R-:W-:Y:S01]  /*6b20*/  FMUL R7, R41.reuse, R7 ;  /* 0x0000000729077220 */ /* 0x040fe20000400000 */
[--C-:B------:R-:W-:Y:S02]  /*6b30*/  HADD2.F32 R49, -RZ, R54.reuse.H0_H0 ;  /* 0x20000036ff317230 */ /* 0x100fe40000004100 */
[C---:B------:R-:W-:Y:S01]  /*6b40*/  FFMA R4, R42.reuse, R45, R4 ;  /* 0x0000002d2a047223 */ /* 0x040fe20000000004 */
[----:B------:R-:W-:Y:S02]  /*6b50*/  HADD2.F32 R50, -RZ, R54.H1_H1 ;  /* 0x30000036ff327230 */ /* 0x000fe40000004100 */
[C---:B------:R-:W-:Y:S01]  /*6b60*/  FMUL R8, R41.reuse, R8 ;  /* 0x0000000829087220 */ /* 0x040fe20000400000 */
[C---:B------:R-:W-:Y:S01]  /*6b70*/  FFMA R5, R42.reuse, R46, R5 ;  /* 0x0000002e2a057223 */ /* 0x040fe20000000005 */
[--C-:B------:R-:W-:Y:S02]  /*6b80*/  HADD2.F32 R51, -RZ, R55.reuse.H0_H0 ;  /* 0x20000037ff337230 */ /* 0x100fe40000004100 */
[C---:B------:R-:W-:Y:S01]  /*6b90*/  FMUL R9, R41.reuse, R9 ;  /* 0x0000000929097220 */ /* 0x040fe20000400000 */
[C---:B------:R-:W-:Y:S01]  /*6ba0*/  FFMA R6, R42.reuse, R47, R6 ;  /* 0x0000002f2a067223 */ /* 0x040fe20000000006 */
[----:B------:R-:W-:Y:S02]  /*6bb0*/  HADD2.F32 R52, -RZ, R55.H1_H1 ;  /* 0x30000037ff347230 */ /* 0x000fe40000004100 */
[C---:B------:R-:W-:Y:S01]  /*6bc0*/  FMUL R10, R41.reuse, R10 ;  /* 0x0000000a290a7220 */ /* 0x040fe20000400000 */
[----:B------:R-:W-:Y:S01]  /*6bd0*/  FFMA R7, R42, R48, R7 ;  /* 0x000000302a077223 */ /* 0x000fe20000000007 */
[----:B------:R-:W-:Y:S01]  /*6be0*/  FMUL R11, R41, R11 ;  /* 0x0000000b290b7220 */ /* 0x000fe20000400000 */
[----:B------:R-:W-:Y:S01]  /*6bf0*/  LEA R0, R0, UR45, 0x1 ;  /* 0x0000002d00007c11 */ /* 0x000fe2000f8e08ff */
[C---:B------:R-:W-:Y:S01]  /*6c00*/  FFMA R8, R42.reuse, R49, R8 ;  /* 0x000000312a087223 */ /* 0x040fe20000000008 */
[C---:B------:R-:W-:Y:S01]  /*6c10*/  FFMA R9, R42.reuse, R50, R9 ;  /* 0x000000322a097223 */ /* 0x040fe20000000009 */
[C---:B------:R-:W-:Y:S01]  /*6c20*/  FFMA R10, R42.reuse, R51, R10 ;  /* 0x000000332a0a7223 */ /* 0x040fe2000000000a */
[----:B------:R-:W-:Y:S01]  /*6c30*/  FFMA R11, R42, R52, R11 ;  /* 0x000000342a0b7223 */ /* 0x000fe2000000000b */
[----:B------:R-:W-:Y:S01]  /*6c40*/  F2FP.F16.F32.PACK_AB R12, R19, R18 ;  /* 0x00000012130c723e */ /* 0x000fe200000000ff */
[----:B------:R-:W-:Y:S01]  /*6c50*/  SYNCS.ARRIVE.TRANS64.RED.A1T0 RZ, [UR4], RZ ;  /* 0x000000ffffff79a7 */ /* 0x000fe20008100404 */
[----:B------:R1:W-:Y:S01]  /*6c60*/  STSM.16.M88.4 [R0+0x200], R32 ;  /* 0x0002002000007844 */ /* 0x0003e20000000200 */
[----:B------:R-:W-:Y:S01]  /*6c70*/  F2FP.F16.F32.PACK_AB R13, R21, R20 ;  /* 0x00000014150d723e */ /* 0x000fe200000000ff */
[----:B------:R-:W-:Y:S01]  /*6c80*/  UIADD3 UR7, UPT, UPT, UR46, 0x1, URZ ;  /* 0x000000012e077890 */ /* 0x000fe2000fffe0ff */
[----:B------:R-:W-:Y:S01]  /*6c90*/  F2FP.F16.F32.PACK_AB R14, R23, R22 ;  /* 0x00000016170e723e */ /* 0x000fe200000000ff */
[----:B------:R-:W-:Y:S01]  /*6ca0*/  BSSY.RECONVERGENT B0, `(.L_x_104) ;  /* 0x0000024000007945 */ /* 0x000fe20003800200 */
[----:B------:R-:W-:Y:S02]  /*6cb0*/  F2FP.F16.F32.PACK_AB R15, R25, R24 ;  /* 0x00000018190f723e */ /* 0x000fe400000000ff */
[----:B------:R-:W-:Y:S02]  /*6cc0*/  F2FP.F16.F32.PACK_AB R4, R5, R4 ;  /* 0x000000040504723e */ /* 0x000fe400000000ff */
[----:B------:R-:W-:Y:S01]  /*6cd0*/  F2FP.F16.F32.PACK_AB R5, R7, R6 ;  /* 0x000000060705723e */ /* 0x000fe200000000ff */
[----:B------:R1:W-:Y:S01]  /*6ce0*/  STSM.16.M88.4 [R0+0xa00], R12 ;  /* 0x000a000c00007844 */ /* 0x0003e20000000200 */
[----:B------:R-:W-:Y:S02]  /*6cf0*/  F2FP.F16.F32.PACK_AB R6, R9, R8 ;  /* 0x000000080906723e */ /* 0x000fe400000000ff */
[----:B------:R-:W-:Y:S05]  /*6d00*/  F2FP.F16.F32.PACK_AB R7, R11, R10 ;  /* 0x0000000a0b07723e */ /* 0x000fea00000000ff */
[----:B------:R1:W-:Y:S01]  /*6d10*/  STSM.16.M88.4 [R0+0x1200], R4 ;  /* 0x0012000400007844 */ /* 0x0003e20000000200 */
[----:B------:R-:W-:Y:S01]  /*6d20*/  @!PT LDS RZ, [RZ] ;  /* 0x00000000fffff984 */ /* 0x000fe20000000800 */
[----:B------:R-:W-:Y:S01]  /*6d30*/  @!PT LDS RZ, [RZ] ;  /* 0x00000000fffff984 */ /* 0x000fe20000000800 */
[----:B------:R-:W-:Y:S01]  /*6d40*/  @!PT LDS RZ, [RZ] ;  /* 0x00000000fffff984 */ /* 0x000fe20000000800 */
[----:B------:R-:W-:Y:S01]  /*6d50*/  @!PT LDS RZ, [RZ] ;  /* 0x00000000fffff984 */ /* 0x000fe20000000800 */
[----:B------:R2:W-:Y:S07]  /*6d60*/  MEMBAR.ALL.CTA ;  /* 0x0000000000007992 */ /* 0x0005ee0000008000 */
[----:B--2---:R-:W2:Y:S02]  /*6d70*/  FENCE.VIEW.ASYNC.S ;  /* 0x00000000000073c6 */ /* 0x004ea40000000000 */
[----:B--2---:R-:W-:Y:S06]  /*6d80*/  BAR.SYNC.DEFER_BLOCKING 0x1, 0x80 ;  /* 0x0042000000007b1d */ /* 0x004fec0000010000 */
[----:B------:R-:W-:Y:S05]  /*6d90*/  @P0 BRA `(.L_x_105) ;  /* 0x0000000000500947 */ /* 0x000fea0003800000 */
[----:B------:R-:W2:Y:S01]  /*6da0*/  LDCU.64 UR12, c[0x0][0x348] ;  /* 0x00006900ff0c77ac */ /* 0x000ea20008000a00 */
[----:B------:R-:W-:Y:S02]  /*6db0*/  UIMAD UR6, UR46, 0x1800, UR45 ;  /* 0x000018002e0678a4 */ /* 0x000fe4000f8e022d */
[----:B------:R-:W-:Y:S02]  /*6dc0*/  UIMAD UR9, UR47, 0x30, URZ ;  /* 0x000000302f0978a4 */ /* 0x000fe4000f8e02ff */
[----:B------:R-:W-:Y:S02]  /*6dd0*/  USHF.L.U32 UR10, UR48, 0x6, URZ ;  /* 0x00000006300a7899 */ /* 0x000fe400080006ff */
[----:B------:R-:W-:Y:S01]  /*6de0*/  UIADD3 UR8, UPT, UPT, UR6, 0x200, URZ ;  /* 0x0000020006087890 */ /* 0x000fe2000fffe0ff */
[----:B------:R-:W-:Y:S01]  /*6df0*/  UMOV UR11, UR36 ;  /* 0x00000024000b7c82 */ /* 0x000fe20008000000 */
[----:B------:R-:W-:Y:S02]  /*6e00*/  UIADD3 UR17, UPT, UPT, UR9, 0x10, URZ ;  /* 0x0000001009117890 */ /* 0x000fe4000fffe0ff */
[----:B------:R-:W-:Y:S01]  /*6e10*/  UIADD3 UR16, UPT, UPT, UR6, 0xa00, URZ ;  /* 0x00000a0006107890 */ /* 0x000fe2000fffe0ff */
[----:B------:R-:W-:Y:S01]  /*6e20*/  UMOV UR19, UR36 ;  /* 0x0000002400137c82 */ /* 0x000fe20008000000 */
[----:B--2---:R-:W-:Y:S01]  /*6e30*/  UIADD3 UR4, UP0, UPT, UR12, 0x680, URZ ;  /* 0x000006800c047890 */ /* 0x004fe2000ff1e0ff */
[----:B------:R-:W-:Y:S01]  /*6e40*/  UMOV UR18, UR10 ;  /* 0x0000000a00127c82 */ /* 0x000fe20008000000 */
[----:B------:R-:W-:Y:S02]  /*6e50*/  UIADD3 UR12, UPT, UPT, UR6, 0x1200, URZ ;  /* 0x00001200060c7890 */ /* 0x000fe4000fffe0ff */
[----:B------:R-:W-:Y:S02]  /*6e60*/  UIADD3.X UR5, UPT, UPT, URZ, UR13, URZ, UP0, !UPT ;  /* 0x0000000dff057290 */ /* 0x000fe400087fe4ff */
[----:B------:R-:W-:Y:S01]  /*6e70*/  UIADD3 UR13, UPT, UPT, UR9, 0x20, URZ ;  /* 0x00000020090d7890 */ /* 0x000fe2000fffe0ff */
[----:B------:R-:W-:Y:S01]  /*6e80*/  UMOV UR15, UR36 ;  /* 0x00000024000f7c82 */ /* 0x000fe20008000000 */
[----:B------:R-:W-:Y:S05]  /*6e90*/  UMOV UR14, UR10 ;  /* 0x0000000a000e7c82 */ /* 0x000fea0008000000 */
[----:B------:R2:W-:Y:S01]  /*6ea0*/  UTMASTG.3D [UR8], [UR4] ;  /* 0x00000008040073b5 */ /* 0x0005e20008010000 */
[----:B------:R2:W-:Y:S01]  /*6eb0*/  UTMASTG.3D [UR16], [UR4] ;  /* 0x00000010040073b5 */ /* 0x0005e20008010000 */
[----:B------:R2:W-:Y:S02]  /*6ec0*/  UTMASTG.3D [UR12], [UR4] ;  /* 0x0000000c040073b5 */ /* 0x0005e40008010000 */
[----:B--2---:R0:W-:Y:S02]  /*6ed0*/  UTMACMDFLUSH ;  /* 0x00000000000079b7 */ /* 0x0041e40000000000 */
.L_x_105:
[----:B------:R-:W-:Y:S05]  /*6ee0*/  BSYNC.RECONVERGENT B0 ;  /* 0x0000000000007941 */ /* 0x000fea0003800200 */
.L_x_104:
[----:B------:R-:W-:Y:S04]  /*6ef0*/  BSSY.RECONVERGENT B0, `(.L_x_106) ;  /* 0x0000003000007945 */ /* 0x000fe80003800200 */
[----:B------:R-:W-:Y:S05]  /*6f00*/  @P0 BRA `(.L_x_107) ;  /* 0x0000000000040947 */ /* 0x000fea0003800000 */
[----:B------:R-:W-:Y:S04]  /*6f10*/  DEPBAR.LE SB0, 0x0 ;  /* 0x000080000000791a */ /* 0x000fe80000000000 */
.L_x_107:
[----:B------:R-:W-:Y:S05]  /*6f20*/  BSYNC.RECONVERGENT B0 ;  /* 0x0000000000007941 */ /* 0x000fea0003800200 */
.L_x_106:
[----:B------:R-:W-:Y:S01]  /*6f30*/  BAR.SYNC.DEFER_BLOCKING 0x1, 0x80 ;  /* 0x0042000000007b1d */ /* 0x000fe20000010000 */
[----:B------:R-:W-:Y:S01]  /*6f40*/  UIADD3 UR49, UPT, UPT, UR49, 0x1, URZ ;  /* 0x0000000131317890 */ /* 0x000fe2000fffe0ff */
[----:B------:R-:W-:Y:S03]  /*6f50*/  IADD3 R40, PT, PT, R40, 0x1, RZ ;  /* 0x0000000128287810 */ /* 0x000fe60007ffe0ff */
[----:B------:R-:W-:Y:S09]  /*6f60*/  UISETP.NE.AND UP0, UPT, UR49, URZ, UPT ;  /* 0x000000ff3100728c */ /* 0x000ff2000bf05270 */
[----:B------:R-:W-:Y:S05]  /*6f70*/  BRA.U !UP0, `(.L_x_108) ;  /* 0x0000000108287547 */ /* 0x000fea000b800000 */
[----:B------:R-:W-:Y:S01]  /*6f80*/  ISETP.NE.AND P0, PT, R73, RZ, PT ;  /* 0x000000ff4900720c */ /* 0x000fe20003f05270 */
[----:B-1----:R-:W-:Y:S11]  /*6f90*/  IMAD.U32 R0, RZ, RZ, UR42 ;  /* 0x0000002aff007e24 */ /* 0x002ff6000f8e00ff */
[----:B------:R-:W-:Y:S01]  /*6fa0*/  @!UPT UIADD3 URZ, UPT, UPT, URZ, URZ, URZ ;  /* 0x000000fffffff290 */ /* 0x000fe2000fffe0ff */
[C---:B------:R-:W-:Y:S01]  /*6fb0*/  @P0 LEA R3, R68.reuse, UR45, 0x3 ;  /* 0x0000002d44030c11 */ /* 0x040fe2000f8e18ff */
[----:B------:R-:W-:Y:S04]  /*6fc0*/  VIADD R68, R68, 0x1 ;  /* 0x0000000144447836 */ /* 0x000fe80000000000 */
[----:B------:R-:W-:Y:S05]  /*6fd0*/  @P0 VIADD R3, R3, 0x80 ;  /* 0x0000008003030836 */ /* 0x000fea0000000000 */
[----:B------:R-:W-:Y:S04]  /*6fe0*/  @P0 PRMT R0, R0, 0x654, R3 ;  /* 0x0000065400000816 */ /* 0x000fe80000000003 */
[----:B------:R2:W-:Y:S01]  /*6ff0*/  @P0 SYNCS.ARRIVE.TRANS64.RED.A1T0 RZ, [R0+URZ], RZ ;  /* 0x000000ff00ff09a7 */ /* 0x0005e200081004ff */
[C---:B------:R-:W-:Y:S04]  /*7000*/  ISETP.NE.AND P0, PT, R68.reuse, 0x2, PT ;  /* 0x000000024400780c */ /* 0x040fe80003f05270 */
[----:B------:R-:W-:Y:S09]  /*7010*/  SEL R68, R68, RZ, P0 ;  /* 0x000000ff44447207 */ /* 0x000ff20000000000 */
.L_x_108:
[----:B------:R-:W-:Y:S01]  /*7020*/  ISETP.NE.AND P0, PT, R67, 0x2, PT ;  /* 0x000000024300780c */ /* 0x000fe20003f05270 */
[----:B------:R-:W-:Y:S01]  /*7030*/  UISETP.NE.AND UP1, UPT, UR56, URZ, UPT ;  /* 0x000000ff3800728c */ /* 0x000fe2000bf25270 */
[----:B------:R-:W-:Y:S01]  /*7040*/  ISETP.NE.AND P1, PT, R40, 0x4, PT ;  /* 0x000000042800780c */ /* 0x000fe20003f25270 */
[----:B------:R-:W-:Y:S01]  /*7050*/  UISETP.NE.AND UP0, UPT, UR7, 0x2, UPT ;  /* 0x000000020700788c */ /* 0x000fe2000bf05270 */
[----:B------:R-:W-:Y:S01]  /*7060*/  SEL R3, RZ, 0x1, P0 ;  /* 0x00000001ff037807 */ /* 0x000fe20000000000 */
[----:B------:R-:W-:Y:S01]  /*7070*/  UIADD3 UR47, UPT, UPT, UR37, UR60, URZ ;  /* 0x0000003c252f7290 */ /* 0x000fe2000fffe0ff */
[----:B-12---:R-:W-:Y:S01]  /*7080*/  SEL R0, RZ, 0x1, P1 ;  /* 0x00000001ff007807 */ /* 0x006fe20000800000 */
[----:B------:R-:W-:Y:S01]  /*7090*/  USEL UR4, URZ, 0x1, UP0 ;  /* 0x00000001ff047887 */ /* 0x000fe20008000000 */
[----:B------:R-:W-:Y:S01]  /*70a0*/  LOP3.LUT R69, R69, R3, RZ, 0x3c, !PT ;  /* 0x0000000345457212 */ /* 0x000fe200078e3cff */
[----:B------:R-:W-:Y:S01]  /*70b0*/  UIADD3 UR48, UPT, UPT, UR38, UR61, URZ ;  /* 0x0000003d26307290 */ /* 0x000fe2000fffe0ff */
[----:B------:R-:W-:Y:S01]  /*70c0*/  LOP3.LUT R70, R70, R0, RZ, 0x3c, !PT ;  /* 0x0000000046467212 */ /* 0x000fe200078e3cff */
[----:B------:R-:W-:Y:S01]  /*70d0*/  USEL UR46, UR7, URZ, UP0 ;  /* 0x000000ff072e7287 */ /* 0x000fe20008000000 */
[----:B------:R-:W-:Y:S01]  /*70e0*/  SEL R67, R67, RZ, P0 ;  /* 0x000000ff43437207 */ /* 0x000fe20000000000 */
[----:B------:R-:W-:Y:S01]  /*70f0*/  UMOV UR36, UR57 ;  /* 0x0000003900247c82 */ /* 0x000fe20008000000 */
[----:B------:R-:W-:Y:S02]  /*7100*/  SEL R40, R40, RZ, P1 ;  /* 0x000000ff28287207 */ /* 0x000fe40000800000 */
[----:B------:R-:W-:Y:S01]  /*7110*/  LOP3.LUT R71, R71, UR4, RZ, 0x3c, !PT ;  /* 0x0000000447477c12 */ /* 0x000fe2000f8e3cff */
[----:B------:R-:W-:Y:S06]  /*7120*/  BRA.U UP1, `(.L_x_109) ;  /* 0xffffffe101b47547 */ /* 0x000fec000b83ffff */
[----:B------:R-:W-:-:S09]  /*7130*/  UISETP.NE.AND UP0, UPT, UR63, URZ, UPT ;  /* 0x000000ff3f00728c */ /* 0x000fd2000bf05270 */
[----:B------:R-:W-:Y:S05]  /*7140*/  BRA.U !UP0, `(.L_x_110) ;  /* 0x0000000108487547 */ /* 0x000fea000b800000 */
[----:B------:R-:W1:Y:S02]  /*7150*/  LDCU.64 UR4, c[0x0][0x890] ;  /* 0x00011200ff0477ac */ /* 0x000e640008000a00 */
[----:B-1----:R-:W-:-:S04]  /*7160*/  UISETP.NE.U32.AND UP0, UPT, UR4, URZ, UPT ;  /* 0x000000ff0400728c */ /* 0x002fc8000bf05070 */
[----:B------:R-:W-:-:S09]  /*7170*/  UISETP.NE.AND.EX UP0, UPT, UR5, URZ, UPT, UP0 ;  /* 0x000000ff0500728c */ /* 0x000fd2000bf05300 */
[----:B------:R-:W-:Y:S05]  /*7180*/  BRA.U UP0, `(.L_x_111) ;  /* 0x00000001000c7547 */ /* 0x000fea000b800000 */
[----:B------:R-:W-:-:S13]  /*7190*/  FSETP.NEU.AND P0, PT, R42, RZ, PT ;  /* 0x000000ff2a00720b */ /* 0x000fda0003f0d000 */
[----:B------:R-:W-:Y:S05]  /*71a0*/  @!P0 EXIT ;  /* 0x000000000000894d */ /* 0x000fea0003800000 */
[----:B------:R-:W-:Y:S05]  /*71b0*/  BRA `(.L_x_110) ;  /* 0x00000000002c7947 */ /* 0x000fea0003800000 */
.L_x_111:
[----:B------:R-:W-:Y:S01]  /*71c0*/  LOP3.LUT P0, RZ, R65, 0xff, RZ, 0xc0, !PT ;  /* 0x000000ff41ff7812 */ /* 0x000fe2000780c0ff */
[----:B------:R-:W-:-:S12]  /*71d0*/  BSSY.RECONVERGENT B0, `(.L_x_110) ;  /* 0x0000009000007945 */ /* 0x000fd80003800200 */
[----:B------:R-:W-:Y:S05]  /*71e0*/  @P0 BRA `(.L_x_112) ;  /* 0x0000000000140947 */ /* 0x000fea0003800000 */
[----:B------:R-:W1:Y:S02]  /*71f0*/  LDCU.64 UR4, c[0x0][0x888] ;  /* 0x00011100ff0477ac */ /* 0x000e640008000a00 */
[----:B-1----:R-:W-:-:S04]  /*7200*/  ISETP.NE.U32.AND P0, PT, RZ, UR4, PT ;  /* 0x00000004ff007c0c */ /* 0x002fc8000bf05070 */
[----:B------:R-:W-:-:S13]  /*7210*/  ISETP.NE.AND.EX P0, PT, RZ, UR5, PT, P0 ;  /* 0x00000005ff007c0c */ /* 0x000fda000bf05300 */
[----:B------:R-:W-:Y:S05]  /*7220*/  @!P0 EXIT ;  /* 0x000000000000894d */ /* 0x000fea0003800000 */
[----:B------:R-:W-:Y:S05]  /*7230*/  BRA `(.L_x_113) ;  /* 0x0000000000087947 */ /* 0x000fea0003800000 */
.L_x_112:
[----:B------:R-:W-:-:S13]  /*7240*/  FSETP.NEU.AND P0, PT, R42, RZ, PT ;  /* 0x000000ff2a00720b */ /* 0x000fda0003f0d000 */
[----:B------:R-:W-:Y:S05]  /*7250*/  @!P0 EXIT ;  /* 0x000000000000894d */ /* 0x000fea0003800000 */
.L_x_113:
[----:B------:R-:W-:Y:S05]  /*7260*/  BSYNC.RECONVERGENT B0 ;  /* 0x0000000000007941 */ /* 0x000fea0003800200 */
.L_x_110:
[----:B------:R-:W-:-:S04]  /*7270*/  DEPBAR.LE SB0, 0x0 ;  /* 0x000080000000791a */ /* 0x000fc80000000000 */
[----:B------:R-:W-:Y:S05]  /*7280*/  EXIT ;  /* 0x000000000000794d */ /* 0x000fea0003800000 */
.L_x_24:
[----:B---3--:R3:W4:Y:S02]  /*7290*/  SYNCS.PHASECHK.TRANS64.TRYWAIT P0, [R0+URZ+0x110], R2 ;  /* 0x00011002000075a7 */ /* 0x00872400080011ff */
[----:B----4-:R-:W-:Y:S05]  /*72a0*/  @!P0 NANOSLEEP.SYNCS 0x989680 ;  /* 0x009896800000895d */ /* 0x010fea0003900000 */
[----:B------:R-:W4:Y:S02]  /*72b0*/  @!P0 SYNCS.PHASECHK.TRANS64 P0, [R0+URZ+0x110], R2 ;  /* 0x00011002000085a7 */ /* 0x000f2400080010ff */
[----:B----4-:R-:W-:Y:S05]  /*72c0*/  @!P0 BRA `(.L_x_24) ;  /* 0xfffffffc00f08947 */ /* 0x010fea000383ffff */
[----:B------:R-:W-:Y:S05]  /*72d0*/  BRA `(.L_x_114) ;  /* 0xffffffa400647947 */ /* 0x000fea000383ffff */
.L_x_27:
[----:B--2---:R-:W-:-:S07]  /*72e0*/  MOV R0, UR33 ;  /* 0x0000002100007c02 */ /* 0x004fce0008000f00 */
.L_x_115:
[----:B--2---:R2:W3:Y:S02]  /*72f0*/  SYNCS.PHASECHK.TRANS64.TRYWAIT P0, [R0+URZ+0x38], R3 ;  /* 0x00003803000075a7 */ /* 0x0044e400080011ff */
[----:B---3--:R-:W-:Y:S05]  /*7300*/  @!P0 NANOSLEEP.SYNCS 0x989680 ;  /* 0x009896800000895d */ /* 0x008fea0003900000 */
[----:B------:R-:W3:Y:S02]  /*7310*/  @!P0 SYNCS.PHASECHK.TRANS64 P0, [R0+URZ+0x38], R3 ;  /* 0x00003803000085a7 */ /* 0x000ee400080010ff */
[----:B---3--:R-:W-:Y:S05]  /*7320*/  @!P0 BRA `(.L_x_115) ;  /* 0xfffffffc00f08947 */ /* 0x008fea000383ffff */
[----:B------:R-:W-:Y:S05]  /*7330*/  BRA `(.L_x_26) ;  /* 0xffffffa400ac7947 */ /* 0x000fea000383ffff */
.L_x_34:
[----:B-1----:R-:W-:-:S07]  /*7340*/  MOV R0, UR33 ;  /* 0x0000002100007c02 */ /* 0x002fce0008000f00 */
.L_x_116:
[----:B-1----:R1:W2:Y:S02]  /*7350*/  SYNCS.PHASECHK.TRANS64.TRYWAIT P0, [R0+URZ+0x38], R3 ;  /* 0x00003803000075a7 */ /* 0x0022a400080011ff */
[----:B--2---:R-:W-:Y:S05]  /*7360*/  @!P0 NANOSLEEP.SYNCS 0x989680 ;  /* 0x009896800000895d */ /* 0x004fea0003900000 */
[----:B------:R-:W2:Y:S02]  /*7370*/  @!P0 SYNCS.PHASECHK.TRANS64 P0, [R0+URZ+0x38], R3 ;  /* 0x00003803000085a7 */ /* 0x000ea400080010ff */
[----:B--2---:R-:W-:Y:S05]  /*7380*/  @!P0 BRA `(.L_x_116) ;  /* 0xfffffffc00f08947 */ /* 0x004fea000383ffff */
[----:B------:R-:W-:Y:S05]  /*7390*/  BRA `(.L_x_33) ;  /* 0xffffffa8009c7947 */ /* 0x000fea000383ffff */
.L_x_39:
[----:B-1----:R1:W2:Y:S02]  /*73a0*/  SYNCS.PHASECHK.TRANS64.TRYWAIT P0, [R3+URZ+0xa0], R0 ;  /* 0x0000a000030075a7 */ /* 0x0022a400080011ff */
[----:B--2---:R-:W-:Y:S05]  /*73b0*/  @!P0 NANOSLEEP.SYNCS 0x989680 ;  /* 0x009896800000895d */ /* 0x004fea0003900000 */
[----:B------:R-:W2:Y:S02]  /*73c0*/  @!P0 SYNCS.PHASECHK.TRANS64 P0, [R3+URZ+0xa0], R0 ;  /* 0x0000a000030085a7 */ /* 0x000ea400080010ff */
[----:B--2---:R-:W-:Y:S05]  /*73d0*/  @!P0 BRA `(.L_x_39) ;  /* 0xfffffffc00f08947 */ /* 0x004fea000383ffff */
[----:B------:R-:W-:Y:S05]  /*73e0*/  BRA `(.L_x_117) ;  /* 0xffffffac006c7947 */ /* 0x000fea000383ffff */
.L_x_43:
[----:B------:R-:W-:-:S07]  /*73f0*/  MOV R0, UR4 ;  /* 0x0000000400007c02 */ /* 0x000fce0008000f00 */
.L_x_118:
[----:B-1----:R1:W2:Y:S02]  /*7400*/  SYNCS.PHASECHK.TRANS64.TRYWAIT P0, [R0+URZ], R2 ;  /* 0x00000002000075a7 */ /* 0x0022a400080011ff */
[----:B--2---:R-:W-:Y:S05]  /*7410*/  @!P0 NANOSLEEP.SYNCS 0x989680 ;  /* 0x009896800000895d */ /* 0x004fea0003900000 */
[----:B------:R-:W2:Y:S02]  /*7420*/  @!P0 SYNCS.PHASECHK.TRANS64 P0, [R0+URZ], R2 ;  /* 0x00000002000085a7 */ /* 0x000ea400080010ff */
[----:B--2---:R-:W-:Y:S05]  /*7430*/  @!P0 BRA `(.L_x_118) ;  /* 0xfffffffc00f08947 */ /* 0x004fea000383ffff */
[----:B------:R-:W-:Y:S05]  /*7440*/  BRA `(.L_x_119) ;  /* 0xffffffb400107947 */ /* 0x000fea000383ffff */
.L_x_44:
[----:B------:R-:W-:-:S07]  /*7450*/  MOV R0, UR5 ;  /* 0x0000000500007c02 */ /* 0x000fce0008000f00 */
.L_x_120:
[----:B-1----:R1:W2:Y:S02]  /*7460*/  SYNCS.PHASECHK.TRANS64.TRYWAIT P0, [R0+URZ], R3 ;  /* 0x00000003000075a7 */ /* 0x0022a400080011ff */
[----:B--2---:R-:W-:Y:S05]  /*7470*/  @!P0 NANOSLEEP.SYNCS 0x989680 ;  /* 0x009896800000895d */ /* 0x004fea0003900000 */
[----:B------:R-:W2:Y:S02]  /*7480*/  @!P0 SYNCS.PHASECHK.TRANS64 P0, [R0+URZ], R3 ;  /* 0x00000003000085a7 */ /* 0x000ea400080010ff */
[----:B--2---:R-:W-:Y:S05]  /*7490*/  @!P0 BRA `(.L_x_120) ;  /* 0xfffffffc00f08947 */ /* 0x004fea000383ffff */
[----:B------:R-:W-:Y:S05]  /*74a0*/  BRA `(.L_x_121) ;  /* 0xffffffb4001c7947 */ /* 0x000fea000383ffff */
.L_x_45:
[----:B------:R-:W-:-:S07]  /*74b0*/  MOV R0, UR5 ;  /* 0x0000000500007c02 */ /* 0x000fce0008000f00 */
.L_x_122:
[----:B-1----:R1:W2:Y:S02]  /*74c0*/  SYNCS.PHASECHK.TRANS64.TRYWAIT P0, [R0+URZ], R3 ;  /* 0x00000003000075a7 */ /* 0x0022a400080011ff */
[----:B--2---:R-:W-:Y:S05]  /*74d0*/  @!P0 NANOSLEEP.SYNCS 0x989680 ;  /* 0x009896800000895d */ /* 0x004fea0003900000 */
[----:B------:R-:W2:Y:S02]  /*74e0*/  @!P0 SYNCS.PHASECHK.TRANS64 P0, [R0+URZ], R3 ;  /* 0x00000003000085a7 */ /* 0x000ea400080010ff */
[----:B--2---:R-:W-:Y:S05]  /*74f0*/  @!P0 BRA `(.L_x_122) ;  /* 0xfffffffc00f08947 */ /* 0x004fea000383ffff */
[----:B------:R-:W-:Y:S05]  /*7500*/  BRA `(.L_x_123) ;  /* 0xffffffb400287947 */ /* 0x000fea000383ffff */
.L_x_46:
[----:B------:R-:W-:-:S07]  /*7510*/  MOV R0, UR5 ;  /* 0x0000000500007c02 */ /* 0x000fce0008000f00 */
.L_x_124:
[----:B-1----:R1:W2:Y:S02]  /*7520*/  SYNCS.PHASECHK.TRANS64.TRYWAIT P0, [R0+URZ], R3 ;  /* 0x00000003000075a7 */ /* 0x0022a400080011ff */
[----:B--2---:R-:W-:Y:S05]  /*7530*/  @!P0 NANOSLEEP.SYNCS 0x989680 ;  /* 0x009896800000895d */ /* 0x004fea0003900000 */
[----:B------:R-:W2:Y:S02]  /*7540*/  @!P0 SYNCS.PHASECHK.TRANS64 P0, [R0+URZ], R3 ;  /* 0x00000003000085a7 */ /* 0x000ea400080010ff */
[----:B--2---:R-:W-:Y:S05]  /*7550*/  @!P0 BRA `(.L_x_124) ;  /* 0xfffffffc00f08947 */ /* 0x004fea000383ffff */
[----:B------:R-:W-:Y:S05]  /*7560*/  BRA `(.L_x_125) ;  /* 0xffffffb400347947 */ /* 0x000fea000383ffff */
.L_x_47:
[----:B------:R-:W-:-:S07]  /*7570*/  MOV R0, UR5 ;  /* 0x0000000500007c02 */ /* 0x000fce0008000f00 */
.L_x_126:
[----:B-1----:R1:W2:Y:S02]  /*7580*/  SYNCS.PHASECHK.TRANS64.TRYWAIT P0, [R0+URZ], R3 ;  /* 0x00000003000075a7 */ /* 0x0022a400080011ff */
[----:B--2---:R-:W-:Y:S05]  /*7590*/  @!P0 NANOSLEEP.SYNCS 0x989680 ;  /* 0x009896800000895d */ /* 0x004fea0003900000 */
[----:B------:R-:W2:Y:S02]  /*75a0*/  @!P0 SYNCS.PHASECHK.TRANS64 P0, [R0+URZ], R3 ;  /* 0x00000003000085a7 */ /* 0x000ea400080010ff */
[----:B--2---:R-:W-:Y:S05]  /*75b0*/  @!P0 BRA `(.L_x_126) ;  /* 0xfffffffc00f08947 */ /* 0x004fea000383ffff */
[----:B------:R-:W-:Y:S05]  /*75c0*/  BRA `(.L_x_127) ;  /* 0xffffffb400407947 */ /* 0x000fea000383ffff */
.L_x_48:
[----:B------:R-:W-:-:S07]  /*75d0*/  MOV R0, UR5 ;  /* 0x0000000500007c02 */ /* 0x000fce0008000f00 */
.L_x_128:
[----:B-1----:R1:W2:Y:S02]  /*75e0*/  SYNCS.PHASECHK.TRANS64.TRYWAIT P0, [R0+URZ], R3 ;  /* 0x00000003000075a7 */ /* 0x0022a400080011ff */
[----:B--2---:R-:W-:Y:S05]  /*75f0*/  @!P0 NANOSLEEP.SYNCS 0x989680 ;  /* 0x009896800000895d */ /* 0x004fea0003900000 */
[----:B------:R-:W2:Y:S02]  /*7600*/  @!P0 SYNCS.PHASECHK.TRANS64 P0, [R0+URZ], R3 ;  /* 0x00000003000085a7 */ /* 0x000ea400080010ff */
[----:B--2---:R-:W-:Y:S05]  /*7610*/  @!P0 BRA `(.L_x_128) ;  /* 0xfffffffc00f08947 */ /* 0x004fea000383ffff */
[----:B------:R-:W-:Y:S05]  /*7620*/  BRA `(.L_x_129) ;  /* 0xffffffb4004c7947 */ /* 0x000fea000383ffff */
.L_x_51:
[----:B--2---:R2:W3:Y:S02]  /*7630*/  SYNCS.PHASECHK.TRANS64.TRYWAIT P0, [R2+URZ+0x100], R4 ;  /* 0x00010004020075a7 */ /* 0x0044e400080011ff */
[----:B---3--:R-:W-:Y:S05]  /*7640*/  @!P0 NANOSLEEP.SYNCS 0x989680 ;  /* 0x009896800000895d */ /* 0x008fea0003900000 */
[----:B------:R-:W3:Y:S02]  /*7650*/  @!P0 SYNCS.PHASECHK.TRANS64 P0, [R2+URZ+0x100], R4 ;  /* 0x00010004020085a7 */ /* 0x000ee400080010ff */
[----:B---3--:R-:W-:Y:S05]  /*7660*/  @!P0 BRA `(.L_x_51) ;  /* 0xfffffffc00f08947 */ /* 0x008fea000383ffff */
[----:B------:R-:W-:Y:S05]  /*7670*/  BRA `(.L_x_130) ;  /* 0xffffffb400a87947 */ /* 0x000fea000383ffff */
.L_x_52:
[----:B------:R-:W-:-:S07]  /*7680*/  MOV R2, UR4 ;  /* 0x0000000400027c02 */ /* 0x000fce0008000f00 */
.L_x_131:
[----:B--2---:R2:W3:Y:S02]  /*7690*/  SYNCS.PHASECHK.TRANS64.TRYWAIT P0, [R2+URZ+0xb0], R5 ;  /* 0x0000b005020075a7 */ /* 0x0044e400080011ff */
[----:B---3--:R-:W-:Y:S05]  /*76a0*/  @!P0 NANOSLEEP.SYNCS 0x989680 ;  /* 0x009896800000895d */ /* 0x008fea0003900000 */
[----:B------:R-:W3:Y:S02]  /*76b0*/  @!P0 SYNCS.PHASECHK.TRANS64 P0, [R2+URZ+0xb0], R5 ;  /* 0x0000b005020085a7 */ /* 0x000ee400080010ff */
[----:B---3--:R-:W-:Y:S05]  /*76c0*/  @!P0 BRA `(.L_x_131) ;  /* 0xfffffffc00f08947 */ /* 0x008fea000383ffff */
[----:B------:R-:W-:Y:S05]  /*76d0*/  BRA `(.L_x_132) ;  /* 0xffffffb400b87947 */ /* 0x000fea000383ffff */
.L_x_53:
[----:B--2---:R2:W3:Y:S02]  /*76e0*/  SYNCS.PHASECHK.TRANS64.TRYWAIT P1, [R2+URZ+0xa0], R4 ;  /* 0x0000a004020075a7 */ /* 0x0044e400080211ff */
[----:B---3--:R-:W-:Y:S05]  /*76f0*/  @!P1 NANOSLEEP.SYNCS 0x989680 ;  /* 0x009896800000995d */ /* 0x008fea0003900000 */
[----:B------:R-:W3:Y:S02]  /*7700*/  @!P1 SYNCS.PHASECHK.TRANS64 P1, [R2+URZ+0xa0], R4 ;  /* 0x0000a004020095a7 */ /* 0x000ee400080210ff */
[----:B---3--:R-:W-:Y:S05]  /*7710*/  @!P1 BRA `(.L_x_53) ;  /* 0xfffffffc00f09947 */ /* 0x008fea000383ffff */
[----:B------:R-:W-:Y:S05]  /*7720*/  BRA `(.L_x_133) ;  /* 0xffffffb400e87947 */ /* 0x000fea000383ffff */
.L_x_56:
[----:B------:R-:W-:-:S07]  /*7730*/  MOV R0, UR4 ;  /* 0x0000000400007c02 */ /* 0x000fce0008000f00 */
.L_x_134:
[----:B--2---:R2:W3:Y:S02]  /*7740*/  SYNCS.PHASECHK.TRANS64.TRYWAIT P0, [R0+URZ+0xb0], R2 ;  /* 0x0000b002000075a7 */ /* 0x0044e400080011ff */
[----:B---3--:R-:W-:Y:S05]  /*7750*/  @!P0 NANOSLEEP.SYNCS 0x989680 ;  /* 0x009896800000895d */ /* 0x008fea0003900000 */
[----:B------:R-:W3:Y:S02]  /*7760*/  @!P0 SYNCS.PHASECHK.TRANS64 P0, [R0+URZ+0xb0], R2 ;  /* 0x0000b002000085a7 */ /* 0x000ee400080010ff */
[----:B---3--:R-:W-:Y:S05]  /*7770*/  @!P0 BRA `(.L_x_134) ;  /* 0xfffffffc00f08947 */ /* 0x008fea000383ffff */
[----:B------:R-:W-:Y:S05]  /*7780*/  BRA `(.L_x_55) ;  /* 0xffffffb8003c7947 */ /* 0x000fea000383ffff */
.L_x_63:
[----:B-1----:R1:W2:Y:S02]  /*7790*/  SYNCS.PHASECHK.TRANS64.TRYWAIT P1, [R0+URZ+0xa0], R2 ;  /* 0x0000a002000075a7 */ /* 0x0022a400080211ff */
[----:B--2---:R-:W-:Y:S05]  /*77a0*/  @!P1 NANOSLEEP.SYNCS 0x989680 ;  /* 0x009896800000995d */ /* 0x004fea0003900000 */
[----:B------:R-:W2:Y:S02]  /*77b0*/  @!P1 SYNCS.PHASECHK.TRANS64 P1, [R0+URZ+0xa0], R2 ;  /* 0x0000a002000095a7 */ /* 0x000ea400080210ff */
[----:B--2---:R-:W-:Y:S05]  /*77c0*/  @!P1 BRA `(.L_x_63) ;  /* 0xfffffffc00f09947 */ /* 0x004fea000383ffff */
[----:B------:R-:W-:Y:S05]  /*77d0*/  BRA `(.L_x_135) ;  /* 0xffffffbc00d07947 */ /* 0x000fea000383ffff */
.L_x_64:
[----:B------:R-:W-:-:S07]  /*77e0*/  MOV R2, UR47 ;  /* 0x0000002f00027c02 */ /* 0x000fce0008000f00 */
.L_x_136:
[----:B-1----:R1:W2:Y:S02]  /*77f0*/  SYNCS.PHASECHK.TRANS64.TRYWAIT P0, [R2+URZ+0xe0], R0 ;  /* 0x0000e000020075a7 */ /* 0x0022a400080011ff */
[----:B--2---:R-:W-:Y:S05]  /*7800*/  @!P0 NANOSLEEP.SYNCS 0x989680 ;  /* 0x009896800000895d */ /* 0x004fea0003900000 */
[----:B------:R-:W2:Y:S02]  /*7810*/  @!P0 SYNCS.PHASECHK.TRANS64 P0, [R2+URZ+0xe0], R0 ;  /* 0x0000e000020085a7 */ /* 0x000ea400080010ff */
[----:B--2---:R-:W-:Y:S05]  /*7820*/  @!P0 BRA `(.L_x_136) ;  /* 0xfffffffc00f08947 */ /* 0x004fea000383ffff */
[----:B------:R-:W-:Y:S05]  /*7830*/  BRA `(.L_x_137) ;  /* 0xffffffc0001c7947 */ /* 0x000fea000383ffff */
.L_x_67:
[----:B------:R-:W-:Y:S07]  /*7840*/  MOV R0, UR7 ;  /* 0x0000000700007c02 */ /* 0x000fee0008000f00 */
.L_x_138:
[----:B-1----:R1:W2:Y:S02]  /*7850*/  SYNCS.PHASECHK.TRANS64.TRYWAIT P0, [R0+URZ], R2 ;  /* 0x00000002000075a7 */ /* 0x0022a400080011ff */
[----:B--2---:R-:W-:Y:S05]  /*7860*/  @!P0 NANOSLEEP.SYNCS 0x989680 ;  /* 0x009896800000895d */ /* 0x004fea0003900000 */
[----:B------:R-:W2:Y:S02]  /*7870*/  @!P0 SYNCS.PHASECHK.TRANS64 P0, [R0+URZ], R2 ;  /* 0x00000002000085a7 */ /* 0x000ea400080010ff */
[----:B--2---:R-:W-:Y:S05]  /*7880*/  @!P0 BRA `(.L_x_138) ;  /* 0xfffffffc00f08947 */ /* 0x004fea000383ffff */
[----:B------:R-:W-:Y:S05]  /*7890*/  BRA `(.L_x_66) ;  /* 0xffffffc000387947 */ /* 0x000fea000383ffff */
.L_x_70:
[----:B------:R-:W-:-:S07]  /*78a0*/  MOV R0, UR4 ;  /* 0x0000000400007c02 */ /* 0x000fce0008000f00 */
.L_x_139:
[----:B--2---:R2:W4:Y:S02]  /*78b0*/  SYNCS.PHASECHK.TRANS64.TRYWAIT P0, [R0+URZ], R2 ;  /* 0x00000002000075a7 */ /* 0x00452400080011ff */
[----:B----4-:R-:W-:Y:S05]  /*78c0*/  @!P0 NANOSLEEP.SYNCS 0x989680 ;  /* 0x009896800000895d */ /* 0x010fea0003900000 */
[----:B------:R-:W4:Y:S02]  /*78d0*/  @!P0 SYNCS.PHASECHK.TRANS64 P0, [R0+URZ], R2 ;  /* 0x00000002000085a7 */ /* 0x000f2400080010ff */
[----:B----4-:R-:W-:Y:S05]  /*78e0*/  @!P0 BRA `(.L_x_139) ;  /* 0xfffffffc00f08947 */ /* 0x010fea000383ffff */
[----:B------:R-:W-:Y:S05]  /*78f0*/  BRA `(.L_x_140) ;  /* 0xffffffc400647947 */ /* 0x000fea000383ffff */
.L_x_71:
[----:B------:R-:W-:-:S07]  /*7900*/  MOV R0, UR5 ;  /* 0x0000000500007c02 */ /* 0x000fce0008000f00 */
.L_x_141:
[----:B-1----:R1:W2:Y:S02]  /*7910*/  SYNCS.PHASECHK.TRANS64.TRYWAIT P0, [R0+URZ], R3 ;  /* 0x00000003000075a7 */ /* 0x0022a400080011ff */
[----:B--2---:R-:W-:Y:S05]  /*7920*/  @!P0 NANOSLEEP.SYNCS 0x989680 ;  /* 0x009896800000895d */ /* 0x004fea0003900000 */
[----:B------:R-:W2:Y:S02]  /*7930*/  @!P0 SYNCS.PHASECHK.TRANS64 P0, [R0+URZ], R3 ;  /* 0x00000003000085a7 */ /* 0x000ea400080010ff */
[----:B--2---:R-:W-:Y:S05]  /*7940*/  @!P0 BRA `(.L_x_141) ;  /* 0xfffffffc00f08947 */ /* 0x004fea000383ffff */
[----:B------:R-:W-:Y:S05]  /*7950*/  BRA `(.L_x_142) ;  /* 0xffffffc400707947 */ /* 0x000fea000383ffff */
.L_x_72:
[----:B------:R-:W-:-:S07]  /*7960*/  MOV R0, UR5 ;  /* 0x0000000500007c02 */ /* 0x000fce0008000f00 */
.L_x_143:
[----:B-1----:R1:W2:Y:S02]  /*7970*/  SYNCS.PHASECHK.TRANS64.TRYWAIT P0, [R0+URZ], R3 ;  /* 0x00000003000075a7 */ /* 0x0022a400080011ff */
[----:B--2---:R-:W-:Y:S05]  /*7980*/  @!P0 NANOSLEEP.SYNCS 0x989680 ;  /* 0x009896800000895d */ /* 0x004fea0003900000 */
[----:B------:R-:W2:Y:S02]  /*7990*/  @!P0 SYNCS.PHASECHK.TRANS64 P0, [R0+URZ], R3 ;  /* 0x00000003000085a7 */ /* 0x000ea400080010ff */
[----:B--2---:R-:W-:Y:S05]  /*79a0*/  @!P0 BRA `(.L_x_143) ;  /* 0xfffffffc00f08947 */ /* 0x004fea000383ffff */
[----:B------:R-:W-:Y:S05]  /*79b0*/  BRA `(.L_x_144) ;  /* 0xffffffc4007c7947 */ /* 0x000fea000383ffff */
.L_x_73:
[----:B-1----:R-:W-:-:S07]  /*79c0*/  MOV R0, UR4 ;  /* 0x0000000400007c02 */ /* 0x002fce0008000f00 */
.L_x_145:
[----:B-1----:R1:W2:Y:S02]  /*79d0*/  SYNCS.PHASECHK.TRANS64.TRYWAIT P0, [R0+URZ], R2 ;  /* 0x00000002000075a7 */ /* 0x0022a400080011ff */
[----:B--2---:R-:W-:Y:S05]  /*79e0*/  @!P0 NANOSLEEP.SYNCS 0x989680 ;  /* 0x009896800000895d */ /* 0x004fea0003900000 */
[----:B------:R-:W2:Y:S02]  /*79f0*/  @!P0 SYNCS.PHASECHK.TRANS64 P0, [R0+URZ], R2 ;  /* 0x00000002000085a7 */ /* 0x000ea400080010ff */
[----:B--2---:R-:W-:Y:S05]  /*7a00*/  @!P0 BRA `(.L_x_145) ;  /* 0xfffffffc00f08947 */ /* 0x004fea000383ffff */
[----:B------:R-:W-:Y:S05]  /*7a10*/  BRA `(.L_x_146) ;  /* 0xffffffc400887947 */ /* 0x000fea000383ffff */
.L_x_78:
[----:B--2---:R2:W3:Y:S02]  /*7a20*/  SYNCS.PHASECHK.TRANS64.TRYWAIT P0, [R3+URZ+0xa0], R0 ;  /* 0x0000a000030075a7 */ /* 0x0044e400080011ff */
[----:B---3--:R-:W-:Y:S05]  /*7a30*/  @!P0 NANOSLEEP.SYNCS 0x989680 ;  /* 0x009896800000895d */ /* 0x008fea0003900000 */
[----:B------:R-:W3:Y:S02]  /*7a40*/  @!P0 SYNCS.PHASECHK.TRANS64 P0, [R3+URZ+0xa0], R0 ;  /* 0x0000a000030085a7 */ /* 0x000ee400080010ff */
[----:B---3--:R-:W-:Y:S05]  /*7a50*/  @!P0 BRA `(.L_x_78) ;  /* 0xfffffffc00f08947 */ /* 0x008fea000383ffff */
[----:B------:R-:W-:Y:S05]  /*7a60*/  BRA `(.L_x_147) ;  /* 0xffffffc800ac7947 */ /* 0x000fea000383ffff */
.L_x_81:
[----:B--2---:R-:W-:Y:S07]  /*7a70*/  MOV R0, UR6 ;  /* 0x0000000600007c02 */ /* 0x004fee0008000f00 */
.L_x_148:
[----:B--2---:R2:W3:Y:S02]  /*7a80*/  SYNCS.PHASECHK.TRANS64.TRYWAIT P1, [R0+URZ+0x98], R2 ;  /* 0x00009802000075a7 */ /* 0x0044e400080211ff */
[----:B---3--:R-:W-:Y:S05]  /*7a90*/  @!P1 NANOSLEEP.SYNCS 0x989680 ;  /* 0x009896800000995d */ /* 0x008fea0003900000 */
[----:B------:R-:W3:Y:S02]  /*7aa0*/  @!P1 SYNCS.PHASECHK.TRANS64 P1, [R0+URZ+0x98], R2 ;  /* 0x00009802000095a7 */ /* 0x000ee400080210ff */
[----:B---3--:R-:W-:Y:S05]  /*7ab0*/  @!P1 BRA `(.L_x_148) ;  /* 0xfffffffc00f09947 */ /* 0x008fea000383ffff */
[----:B------:R-:W-:Y:S05]  /*7ac0*/  BRA `(.L_x_80) ;  /* 0xffffffd0001c7947 */ /* 0x000fea000383ffff */
.L_x_84:
[----:B------:R-:W-:Y:S07]  /*7ad0*/  MOV R2, UR5 ;  /* 0x0000000500027c02 */ /* 0x000fee0008000f00 */
.L_x_149:
[----:B--2---:R2:W3:Y:S02]  /*7ae0*/  SYNCS.PHASECHK.TRANS64.TRYWAIT P2, [R2+URZ+0x80], R0 ;  /* 0x00008000020075a7 */ /* 0x0044e400080411ff */
[----:B---3--:R-:W-:Y:S05]  /*7af0*/  @!P2 NANOSLEEP.SYNCS 0x989680 ;  /* 0x009896800000a95d */ /* 0x008fea0003900000 */
[----:B------:R-:W3:Y:S02]  /*7b00*/  @!P2 SYNCS.PHASECHK.TRANS64 P2, [R2+URZ+0x80], R0 ;  /* 0x000080000200a5a7 */ /* 0x000ee400080410ff */
[----:B---3--:R-:W-:Y:S05]  /*7b10*/  @!P2 BRA `(.L_x_149) ;  /* 0xfffffffc00f0a947 */ /* 0x008fea000383ffff */
[----:B------:R-:W-:Y:S05]  /*7b20*/  BRA `(.L_x_150) ;  /* 0xffffffd000787947 */ /* 0x000fea000383ffff */
.L_x_86:
[----:B------:R-:W-:-:S07]  /*7b30*/  MOV R0, UR4 ;  /* 0x0000000400007c02 */ /* 0x000fce0008000f00 */
.L_x_151:
[----:B---3--:R3:W4:Y:S02]  /*7b40*/  SYNCS.PHASECHK.TRANS64.TRYWAIT P0, [R0+URZ], R2 ;  /* 0x00000002000075a7 */ /* 0x00872400080011ff */
[----:B----4-:R-:W-:Y:S05]  /*7b50*/  @!P0 NANOSLEEP.SYNCS 0x989680 ;  /* 0x009896800000895d */ /* 0x010fea0003900000 */
[----:B------:R-:W4:Y:S02]  /*7b60*/  @!P0 SYNCS.PHASECHK.TRANS64 P0, [R0+URZ], R2 ;  /* 0x00000002000085a7 */ /* 0x000f2400080010ff */
[----:B----4-:R-:W-:Y:S05]  /*7b70*/  @!P0 BRA `(.L_x_151) ;  /* 0xfffffffc00f08947 */ /* 0x010fea000383ffff */
[----:B------:R-:W-:Y:S05]  /*7b80*/  BRA `(.L_x_152) ;  /* 0xffffffd400447947 */ /* 0x000fea000383ffff */
.L_x_88:
[----:B--2---:R2:W3:Y:S02]  /*7b90*/  SYNCS.PHASECHK.TRANS64.TRYWAIT P0, [R8+URZ+0xa0], R0 ;  /* 0x0000a000080075a7 */ /* 0x0044e400080011ff */
[----:B---3--:R-:W-:Y:S05]  /*7ba0*/  @!P0 NANOSLEEP.SYNCS 0x989680 ;  /* 0x009896800000895d */ /* 0x008fea0003900000 */
[----:B------:R-:W3:Y:S02]  /*7bb0*/  @!P0 SYNCS.PHASECHK.TRANS64 P0, [R8+URZ+0xa0], R0 ;  /* 0x0000a000080085a7 */ /* 0x000ee400080010ff */
[----:B---3--:R-:W-:Y:S05]  /*7bc0*/  @!P0 BRA `(.L_x_88) ;  /* 0xfffffffc00f08947 */ /* 0x008fea000383ffff */
[----:B------:R-:W-:Y:S05]  /*7bd0*/  BRA `(.L_x_153) ;  /* 0xffffffd8001c7947 */ /* 0x000fea000383ffff */
.L_x_98:
[----:B-1----:R1:W2:Y:S02]  /*7be0*/  SYNCS.PHASECHK.TRANS64.TRYWAIT P1, [R0+URZ+0x70], R3 ;  /* 0x00007003000075a7 */ /* 0x0022a400080211ff */
[----:B--2---:R-:W-:Y:S05]  /*7bf0*/  @!P1 NANOSLEEP.SYNCS 0x989680 ;  /* 0x009896800000995d */ /* 0x004fea0003900000 */
[----:B------:R-:W2:Y:S02]  /*7c00*/  @!P1 SYNCS.PHASECHK.TRANS64 P1, [R0+URZ+0x70], R3 ;  /* 0x00007003000095a7 */ /* 0x000ea400080210ff */
[----:B--2---:R-:W-:Y:S05]  /*7c10*/  @!P1 BRA `(.L_x_98) ;  /* 0xfffffffc00f09947 */ /* 0x004fea000383ffff */
[----:B------:R-:W-:Y:S05]  /*7c20*/  BRA `(.L_x_97) ;  /* 0xffffffe400447947 */ /* 0x000fea000383ffff */
.L_x_100:
[----:B-1----:R1:W3:Y:S02]  /*7c30*/  SYNCS.PHASECHK.TRANS64.TRYWAIT P1, [R17+URZ+0xc0], R4 ;  /* 0x0000c004110075a7 */ /* 0x0022e400080211ff */
[----:B---3--:R-:W-:Y:S05]  /*7c40*/  @!P1 NANOSLEEP.SYNCS 0x989680 ;  /* 0x009896800000995d */ /* 0x008fea0003900000 */
[----:B------:R-:W3:Y:S02]  /*7c50*/  @!P1 SYNCS.PHASECHK.TRANS64 P1, [R17+URZ+0xc0], R4 ;  /* 0x0000c004110095a7 */ /* 0x000ee400080210ff */
[----:B---3--:R-:W-:Y:S05]  /*7c60*/  @!P1 BRA `(.L_x_100) ;  /* 0xfffffffc00f09947 */ /* 0x008fea000383ffff */
[----:B------:R-:W-:Y:S05]  /*7c70*/  BRA `(.L_x_99) ;  /* 0xffffffe400987947 */ /* 0x000fea000383ffff */
        .weak           $__internal_0_$__cuda_sm10x_tcgen05_guardrail_trap_col_being_dealloced_not_returned_by_alloc
        .type           $__internal_0_$__cuda_sm10x_tcgen05_guardrail_trap_col_being_dealloced_not_returned_by_alloc,@function
        .size           $__internal_0_$__cuda_sm10x_tcgen05_guardrail_trap_col_being_dealloced_not_returned_by_alloc,($__internal_1_$__cuda_sm10x_tcgen05_guardrail_trap_phase_invalid_during_alloc - $__internal_0_$__cuda_sm10x_tcgen05_guardrail_trap_col_being_dealloced_not_returned_by_alloc)
$__internal_0_$__cuda_sm10x_tcgen05_guardrail_trap_col_being_dealloced_not_returned_by_alloc:
[----:B------:R-:W-:Y:S05]  /*7c80*/  BPT.TRAP 0x1 ;  /* 0x000000040000795c */ /* 0x000fea0000300000 */
[----:B------:R-:W-:-:S04]  /*7c90*/  HFMA2 R3, -RZ, RZ, 0, 0 ;  /* 0x00000000ff037431 */ /* 0x000fc800000001ff */
[----:B------:R-:W-:Y:S05]  /*7ca0*/  RET.REL.NODEC R2 `(_ZN7cutlass13device_kernelINS_4gemm6kernel13GemmUniversalIN4cute5tupleIJiiiiEEENS1_10collective13CollectiveMmaINS1_35MainloopSm100TmaUmmaWarpSpecializedILi7ELi2ELi4ENS5_IJNS4_1CILi2EEENSA_ILi1EEESC_EEEEENS5_IJNSA_ILi64EEENSA_ILi48EEENSA_ILi128EEEEEENS_6half_tENS5_IJlSC_lEEESJ_SK_NS4_8TiledMMAINS4_8MMA_AtomIJNS4_20SM100_MMA_F16BF16_SSISJ_SJ_fLi64ELi48ELNS4_4UMMA5MajorE0ELSP_0ELNSO_7ScaleInE0ELSQ_0EEEEEENS4_6LayoutINS5_IJSC_SC_SC_EEENS5_IJNSA_ILi0EEESV_SV_EEEEENS5_IJNS4_10UnderscoreESY_SY_EEEEENS4_13SM90_TMA_LOADENS4_14ComposedLayoutINS4_7SwizzleILi3ELi4ELi3EEENS4_18smem_ptr_flag_bitsILi16EEENST_INS5_IJNSA_ILi8EEESF_EEENS5_IJSF_SC_EEEEEEEvNS4_8identityENS4_23SM90_TMA_LOAD_MULTICASTES1B_vS1C_EENS_8epilogue10collective18CollectiveEpilogueINS1F_23Sm100TmaWarpSpecializedILi2ELi1ELi24ELb1ELb0EEEJSI_NS5_IJNST_ISF_SC_EENST_ISG_SC_EEEEESJ_SK_SJ_SK_NS1F_6fusion15FusionCallbacksIS1J_NS1N_17LinearCombinationISJ_fSJ_fLNS_15FloatRoundStyleE2EEESI_S1M_JEEENS4_5SM1004TMEM4LOAD26SM100_TMEM_LOAD_16dp256b2xES11_NS12_INS13_ILi1ELi4ELi3EEES16_NST_INS5_IJS17_NSA_ILi16EEEEEENS5_IJS1Y_SC_EEEEEEENS4_17SM75_U32x4_LDSM_NENS4_14SM90_TMA_STOREES22_NS4_17SM90_U32x4_STSM_NENS4_39AutoVectorizingCopyWithAssumedAlignmentILi128EEEEEEvvEEEEvNT_6ParamsE) ;  /* 0xffffff8002d47950 */ /* 0x000fea0003c3ffff */
        .weak           $__internal_1_$__cuda_sm10x_tcgen05_guardrail_trap_phase_invalid_during_alloc
        .type           $__internal_1_$__cuda_sm10x_tcgen05_guardrail_trap_phase_invalid_during_alloc,@function
        .size           $__internal_1_$__cuda_sm10x_tcgen05_guardrail_trap_phase_invalid_during_alloc,($__internal_2_$__cuda_sm10x_tcgen05_guardrail_trap_unallocated_columns_being_dealloced - $__internal_1_$__cuda_sm10x_tcgen05_guardrail_trap_phase_invalid_during_alloc)
$__internal_1_$__cuda_sm10x_tcgen05_guardrail_trap_phase_invalid_during_alloc:
[----:B------:R-:W-:Y:S05]  /*7cb0*/  BPT.TRAP 0x1 ;  /* 0x000000040000795c */ /* 0x000fea0000300000 */
[----:B------:R-:W-:-:S04]  /*7cc0*/  MOV R5, 0x0 ;  /* 0x0000000000057802 */ /* 0x000fc80000000f00 */
[----:B------:R-:W-:Y:S05]  /*7cd0*/  RET.REL.NODEC R4 `(_ZN7cutlass13device_kernelINS_4gemm6kernel13GemmUniversalIN4cute5tupleIJiiiiEEENS1_10collective13CollectiveMmaINS1_35MainloopSm100TmaUmmaWarpSpecializedILi7ELi2ELi4ENS5_IJNS4_1CILi2EEENSA_ILi1EEESC_EEEEENS5_IJNSA_ILi64EEENSA_ILi48EEENSA_ILi128EEEEEENS_6half_tENS5_IJlSC_lEEESJ_SK_NS4_8TiledMMAINS4_8MMA_AtomIJNS4_20SM100_MMA_F16BF16_SSISJ_SJ_fLi64ELi48ELNS4_4UMMA5MajorE0ELSP_0ELNSO_7ScaleInE0ELSQ_0EEEEEENS4_6LayoutINS5_IJSC_SC_SC_EEENS5_IJNSA_ILi0EEESV_SV_EEEEENS5_IJNS4_10UnderscoreESY_SY_EEEEENS4_13SM90_TMA_LOADENS4_14ComposedLayoutINS4_7SwizzleILi3ELi4ELi3EEENS4_18smem_ptr_flag_bitsILi16EEENST_INS5_IJNSA_ILi8EEESF_EEENS5_IJSF_SC_EEEEEEEvNS4_8identityENS4_23SM90_TMA_LOAD_MULTICASTES1B_vS1C_EENS_8epilogue10collective18CollectiveEpilogueINS1F_23Sm100TmaWarpSpecializedILi2ELi1ELi24ELb1ELb0EEEJSI_NS5_IJNST_ISF_SC_EENST_ISG_SC_EEEEESJ_SK_SJ_SK_NS1F_6fusion15FusionCallbacksIS1J_NS1N_17LinearCombinationISJ_fSJ_fLNS_15FloatRoundStyleE2EEESI_S1M_JEEENS4_5SM1004TMEM4LOAD26SM100_TMEM_LOAD_16dp256b2xES11_NS12_INS13_ILi1ELi4ELi3EEES16_NST_INS5_IJS17_NSA_ILi16EEEEEENS5_IJS1Y_SC_EEEEEEENS4_17SM75_U32x4_LDSM_NENS4_14SM90_TMA_STOREES22_NS4_17SM90_U32x4_STSM_NENS4_39AutoVectorizingCopyWithAssumedAlignmentILi128EEEEEEvvEEEEvNT_6ParamsE) ;  /* 0xffffff8004c87950 */ /* 0x000fea0003c3ffff */
        .weak           $__internal_2_$__cuda_sm10x_tcgen05_guardrail_trap_unallocated_columns_being_dealloced
        .type           $__internal_2_$__cuda_sm10x_tcgen05_guardrail_trap_unallocated_columns_being_dealloced,@function
        .size           $__internal_2_$__cuda_sm10x_tcgen05_guardrail_trap_unallocated_columns_being_dealloced,(.L_x_155 - $__internal_2_$__cuda_sm10x_tcgen05_guardrail_trap_unallocated_columns_being_dealloced)
$__internal_2_$__cuda_sm10x_tcgen05_guardrail_trap_unallocated_columns_being_dealloced:
[----:B------:R-:W-:Y:S05]  /*7ce0*/  BPT.TRAP 0x1 ;  /* 0x000000040000795c */ /* 0x000fea0000300000 */
[----:B------:R-:W-:-:S04]  /*7cf0*/  HFMA2 R3, -RZ, RZ, 0, 0 ;  /* 0x00000000ff037431 */ /* 0x000fc800000001ff */
[----:B------:R-:W-:Y:S05]  /*7d00*/  RET.REL.NODEC R2 `(_ZN7cutlass13device_kernelINS_4gemm6kernel13GemmUniversalIN4cute5tupleIJiiiiEEENS1_10collective13CollectiveMmaINS1_35MainloopSm100TmaUmmaWarpSpecializedILi7ELi2ELi4ENS5_IJNS4_1CILi2EEENSA_ILi1EEESC_EEEEENS5_IJNSA_ILi64EEENSA_ILi48EEENSA_ILi128EEEEEENS_6half_tENS5_IJlSC_lEEESJ_SK_NS4_8TiledMMAINS4_8MMA_AtomIJNS4_20SM100_MMA_F16BF16_SSISJ_SJ_fLi64ELi48ELNS4_4UMMA5MajorE0ELSP_0ELNSO_7ScaleInE0ELSQ_0EEEEEENS4_6LayoutINS5_IJSC_SC_SC_EEENS5_IJNSA_ILi0EEESV_SV_EEEEENS5_IJNS4_10UnderscoreESY_SY_EEEEENS4_13SM90_TMA_LOADENS4_14ComposedLayoutINS4_7SwizzleILi3ELi4ELi3EEENS4_18smem_ptr_flag_bitsILi16EEENST_INS5_IJNSA_ILi8EEESF_EEENS5_IJSF_SC_EEEEEEEvNS4_8identityENS4_23SM90_TMA_LOAD_MULTICASTES1B_vS1C_EENS_8epilogue10collective18CollectiveEpilogueINS1F_23Sm100TmaWarpSpecializedILi2ELi1ELi24ELb1ELb0EEEJSI_NS5_IJNST_ISF_SC_EENST_ISG_SC_EEEEESJ_SK_SJ_SK_NS1F_6fusion15FusionCallbacksIS1J_NS1N_17LinearCombinationISJ_fSJ_fLNS_15FloatRoundStyleE2EEESI_S1M_JEEENS4_5SM1004TMEM4LOAD26SM100_TMEM_LOAD_16dp256b2xES11_NS12_INS13_ILi1ELi4ELi3EEES16_NST_INS5_IJS17_NSA_ILi16EEEEEENS5_IJS1Y_SC_EEEEEEENS4_17SM75_U32x4_LDSM_NENS4_14SM90_TMA_STOREES22_NS4_17SM90_U32x4_STSM_NENS4_39AutoVectorizingCopyWithAssumedAlignmentILi128EEEEEEvvEEEEvNT_6ParamsE) ;  /* 0xffffff8002bc7950 */ /* 0x000fea0003c3ffff */
.L_x_154:
[----:B------:R-:W-:-:S00]  /*7d10*/  BRA `(.L_x_154) ;  /* 0xfffffffc00fc7947 */ /* 0x000fc0000383ffff */
[----:B------:R-:W-:-:S00]  /*7d20*/  NOP ;  /* 0x0000000000007918 */ /* 0x000fc00000000000 */
        /* <DEDUP_REMOVED lines=13> */
.L_x_155:


//--------------------- .nv.global.init           --------------------------
	.section	.nv.global.init,"aw",@progbits
.nv.global.init:
	.type		$str$27,@object
	.size		$str$27,($str$28 - $str$27)
$str$27:
        /*0000*/ 	.byte	0x28, 0x61, 0x64, 0x64, 0x72, 0x65, 0x73, 0x73, 0x20, 0x26, 0x20, 0x6d, 0x61, 0x73, 0x6b, 0x29
        /*0010*/ 	.byte	0x20, 0x3d, 0x3d, 0x20, 0x30, 0x00
	.type		$str$28,@object
	.size		$str$28,($str$26 - $str$28)
$str$28:
        /*0016*/ 	.byte	0x2f, 0x74, 0x6d, 0x70, 0x2f, 0x63, 0x75, 0x74, 0x6c, 0x61, 0x73, 0x73, 0x5f, 0x73, 0x77, 0x65
        /*0026*/ 	.byte	0x65, 0x70, 0x5f, 0x73, 0x72, 0x63, 0x2f, 0x69, 0x6e, 0x63, 0x6c, 0x75, 0x64, 0x65, 0x2f, 0x63
        /*0036*/ 	.byte	0x75, 0x74, 0x65, 0x2f, 0x70, 0x6f, 0x69, 0x6e, 0x74, 0x65, 0x72, 0x5f, 0x66, 0x6c, 0x61, 0x67
        /*0046*/ 	.byte	0x67, 0x65, 0x64, 0x2e, 0x68, 0x70, 0x70, 0x00
	.type		$str$26,@object
	.size		$str$26,($str$25 - $str$26)
$str$26:
        /*004e*/ 	.byte	0x2f, 0x74, 0x6d, 0x70, 0x2f, 0x63, 0x75, 0x74, 0x6c, 0x61, 0x73, 0x73, 0x5f, 0x73, 0x77, 0x65
        /*005e*/ 	.byte	0x65, 0x70, 0x5f, 0x73, 0x72, 0x63, 0x2f, 0x69, 0x6e, 0x63, 0x6c, 0x75, 0x64, 0x65, 0x2f, 0x63
        /*006e*/ 	.byte	0x75, 0x74, 0x65, 0x2f, 0x61, 0x74, 0x6f, 0x6d, 0x2f, 0x63, 0x6f, 0x70, 0x79, 0x5f, 0x74, 0x72
        /*007e*/ 	.byte	0x61, 0x69, 0x74, 0x73, 0x5f, 0x73, 0x6d, 0x31, 0x30, 0x30, 0x2e, 0x68, 0x70, 0x70, 0x00
	.type		$str$25,@object
	.size		$str$25,(__unnamed_1 - $str$25)
$str$25:
        /*008d*/ 	.byte	0x28, 0x28, 0x75, 0x69, 0x6e, 0x74, 0x33, 0x32, 0x5f, 0x74, 0x28, 0x74, 0x68, 0x72, 0x65, 0x61
        /*009d*/ 	.byte	0x64, 0x49, 0x64, 0x78, 0x2e, 0x78, 0x29, 0x20, 0x2f, 0x20, 0x33, 0x32, 0x29, 0x20, 0x25, 0x20
        /*00ad*/ 	.byte	0x34, 0x29, 0x20, 0x3d, 0x3d, 0x20, 0x28, 0x28, 0x28, 0x74, 0x6d, 0x65, 0x6d, 0x5f, 0x61, 0x64
        /*00bd*/ 	.byte	0x64, 0x72, 0x20, 0x3e, 0x3e, 0x20, 0x31, 0x36, 0x29, 0x20, 0x2f, 0x20, 0x33, 0x32, 0x29, 0x20
        /*00cd*/ 	.byte	0x25, 0x20, 0x34, 0x29, 0x00
	.type		__unnamed_1,@object
	.size		__unnamed_1,(__unnamed_2 - __unnamed_1)
__unnamed_1:
        /*00d2*/ 	.byte	0x61, 0x75, 0x74, 0x6f, 0x20, 0x63, 0x75, 0x74, 0x65, 0x3a, 0x3a, 0x61, 0x73, 0x5f, 0x70, 0x6f
        /* <DEDUP_REMOVED lines=24> */
        /*0262*/ 	.byte	0x37, 0x32, 0x3e, 0x3e, 0x3e, 0x3e, 0x5d, 0x00
	.type		__unnamed_2,@object
	.size		__unnamed_2,(.L_2 - __unnamed_2)
__unnamed_2:
        /* <DEDUP_REMOVED lines=42> */
        /*050a*/ 	.byte	0x3e, 0x5d, 0x00
.L_2:


//--------------------- .nv.shared._ZN7cutlass13device_kernelINS_4gemm6kernel13GemmUniversalIN4cute5tupleIJiiiiEEENS1_10collective13CollectiveMmaINS1_35MainloopSm100TmaUmmaWarpSpecializedILi7ELi2ELi4ENS5_IJNS4_1CILi2EEENSA_ILi1EEESC_EEEEENS5_IJNSA_ILi64EEENSA_ILi48EEENSA_ILi128EEEEEENS_6half_tENS5_IJlSC_lEEESJ_SK_NS4_8TiledMMAINS4_8MMA_AtomIJNS4_20SM100_MMA_F16BF16_SSISJ_SJ_fLi64ELi48ELNS4_4UMMA5MajorE0ELSP_0ELNSO_7ScaleInE0ELSQ_0EEEEEENS4_6LayoutINS5_IJSC_SC_SC_EEENS5_IJNSA_ILi0EEESV_SV_EEEEENS5_IJNS4_10UnderscoreESY_SY_EEEEENS4_13SM90_TMA_LOADENS4_14ComposedLayoutINS4_7SwizzleILi3ELi4ELi3EEENS4_18smem_ptr_flag_bitsILi16EEENST_INS5_IJNSA_ILi8EEESF_EEENS5_IJSF_SC_EEEEEEEvNS4_8identityENS4_23SM90_TMA_LOAD_MULTICASTES1B_vS1C_EENS_8epilogue10collective18CollectiveEpilogueINS1F_23Sm100TmaWarpSpecializedILi2ELi1ELi24ELb1ELb0EEEJSI_NS5_IJNST_ISF_SC_EENST_ISG_SC_EEEEESJ_SK_SJ_SK_NS1F_6fusion15FusionCallbacksIS1J_NS1N_17LinearCombinationISJ_fSJ_fLNS_15FloatRoundStyleE2EEESI_S1M_JEEENS4_5SM1004TMEM4LOAD26SM100_TMEM_LOAD_16dp256b2xES11_NS12_INS13_ILi1ELi4ELi3EEES16_NST_INS5_IJS17_NSA_ILi16EEEEEENS5_IJS1Y_SC_EEEEEEENS4_17SM75_U32x4_LDSM_NENS4_14SM90_TMA_STOREES22_NS4_17SM90_U32x4_STSM_NENS4_39AutoVectorizingCopyWithAssumedAlignmentILi128EEEEEEvvEEEEvNT_6ParamsE --------------------------
	.section	.nv.shared._ZN7cutlass13device_kernelINS_4gemm6kernel13GemmUniversalIN4cute5tupleIJiiiiEEENS1_10collective13CollectiveMmaINS1_35MainloopSm100TmaUmmaWarpSpecializedILi7ELi2ELi4ENS5_IJNS4_1CILi2EEENSA_ILi1EEESC_EEEEENS5_IJNSA_ILi64EEENSA_ILi48EEENSA_ILi128EEEEEENS_6half_tENS5_IJlSC_lEEESJ_SK_NS4_8TiledMMAINS4_8MMA_AtomIJNS4_20SM100_MMA_F16BF16_SSISJ_SJ_fLi64ELi48ELNS4_4UMMA5MajorE0ELSP_0ELNSO_7ScaleInE0ELSQ_0EEEEEENS4_6LayoutINS5_IJSC_SC_SC_EEENS5_IJNSA_ILi0EEESV_SV_EEEEENS5_IJNS4_10UnderscoreESY_SY_EEEEENS4_13SM90_TMA_LOADENS4_14ComposedLayoutINS4_7SwizzleILi3ELi4ELi3EEENS4_18smem_ptr_flag_bitsILi16EEENST_INS5_IJNSA_ILi8EEESF_EEENS5_IJSF_SC_EEEEEEEvNS4_8identityENS4_23SM90_TMA_LOAD_MULTICASTES1B_vS1C_EENS_8epilogue10collective18CollectiveEpilogueINS1F_23Sm100TmaWarpSpecializedILi2ELi1ELi24ELb1ELb0EEEJSI_NS5_IJNST_ISF_SC_EENST_ISG_SC_EEEEESJ_SK_SJ_SK_NS1F_6fusion15FusionCallbacksIS1J_NS1N_17LinearCombinationISJ_fSJ_fLNS_15FloatRoundStyleE2EEESI_S1M_JEEENS4_5SM1004TMEM4LOAD26SM100_TMEM_LOAD_16dp256b2xES11_NS12_INS13_ILi1ELi4ELi3EEES16_NST_INS5_IJS17_NSA_ILi16EEEEEENS5_IJS1Y_SC_EEEEEEENS4_17SM75_U32x4_LDSM_NENS4_14SM90_TMA_STOREES22_NS4_17SM90_U32x4_STSM_NENS4_39AutoVectorizingCopyWithAssumedAlignmentILi128EEEEEEvvEEEEvNT_6ParamsE,"aw",@nobits
	.sectionflags	@""
	.align	16
	.zero		1024


//--------------------- .nv.shared.reserved.0     --------------------------
	.section	.nv.shared.reserved.0,"aw",@nobits
	.weak		__nv_reservedSMEM_offset_0_alias
	.size		__nv_reservedSMEM_offset_0_alias, 0, 64
	.other		__nv_reservedSMEM_offset_0_alias,@"STO_CUDA_RESERVED_SHARED STV_DEFAULT"
__nv_reservedSMEM_offset_0_alias:
	.zero		0
.nv.shared.reserved.0:
	.zero		64
	.weak		__nv_reservedSMEM_tcgen05_partition
	.type		__nv_reservedSMEM_tcgen05_partition,@object
	.size		__nv_reservedSMEM_tcgen05_partition,(.L_0 - __nv_reservedSMEM_tcgen05_partition)
__nv_reservedSMEM_tcgen05_partition:
	.zero		32
.L_0:


//--------------------- .nv.global                --------------------------
	.section	.nv.global,"aw",@nobits
.nv.global:
	.type		_ZN39_INTERNAL_877f9e8e_4_k_cu_10fc7be5_44574cute1_E,@object
	.size		_ZN39_INTERNAL_877f9e8e_4_k_cu_10fc7be5_44574cute1_E,(_ZN39_INTERNAL_877f9e8e_4_k_cu_10fc7be5_44574cuda3std3__45__cpo6cbeginE - _ZN39_INTERNAL_877f9e8e_4_k_cu_10fc7be5_44574cute1_E)
_ZN39_INTERNAL_877f9e8e_4_k_cu_10fc7be5_44574cute1_E:
	.zero		1
	.type		_ZN39_INTERNAL_877f9e8e_4_k_cu_10fc7be5_44574cuda3std3__45__cpo6cbeginE,@object
	.size		_ZN39_INTERNAL_877f9e8e_4_k_cu_10fc7be5_44574cuda3std3__45__cpo6cbeginE,(_ZN39_INTERNAL_877f9e8e_4_k_cu_10fc7be5_44574cuda3std3__48in_placeE - _ZN39_INTERNAL_877f9e8e_4_k_cu_10fc7be5_44574cuda3std3__45__cpo6cbeginE)
_ZN39_INTERNAL_877f9e8e_4_k_cu_10fc7be5_44574cuda3std3__45__cpo6cbeginE:
	.zero		1
	.type		_ZN39_INTERNAL_877f9e8e_4_k_cu_10fc7be5_44574cuda3std3__48in_placeE,@object
	.size		_ZN39_INTERNAL_877f9e8e_4_k_cu_10fc7be5_44574cuda3std3__48in_placeE,(_ZN39_INTERNAL_877f9e8e_4_k_cu_10fc7be5_44574cuda3std6ranges3__45__cpo9iter_moveE - _ZN39_INTERNAL_877f9e8e_4_k_cu_10fc7be5_44574cuda3std3__48in_placeE)
_ZN39_INTERNAL_877f9e8e_4_k_cu_10fc7be5_44574cuda3std3__48in_placeE:
	.zero		1
	.type		_ZN39_INTERNAL_877f9e8e_4_k_cu_10fc7be5_44574cuda3std6ranges3__45__cpo9iter_moveE,@object
	.size		_ZN39_INTERNAL_877f9e8e_4_k_cu_10fc7be5_44574cuda3std6ranges3__45__cpo9iter_moveE,(_ZN39_INTERNAL_877f9e8e_4_k_cu_10fc7be5_44574cuda3std3__45__cpo5beginE - _ZN39_INTERNAL_877f9e8e_4_k_cu_10fc7be5_44574cuda3std6ranges3__45__cpo9iter_moveE)
_ZN39_INTERNAL_877f9e8e_4_k_cu_10fc7be5_44574cuda3std6ranges3__45__cpo9iter_moveE:
	.zero		1
	.type		_ZN39_INTERNAL_877f9e8e_4_k_cu_10fc7be5_44574cuda3std3__45__cpo5beginE,@object
	.size		_ZN39_INTERNAL_877f9e8e_4_k_cu_10fc7be5_44574cuda3std3__45__cpo5beginE,(_ZN39_INTERNAL_877f9e8e_4_k_cu_10fc7be5_44574cuda3std3__441_GLOBAL__N__877f9e8e_4_k_cu_10fc7be5_44576ignoreE - _ZN39_INTERNAL_877f9e8e_4_k_cu_10fc7be5_44574cuda3std3__45__cpo5beginE)
_ZN39_INTERNAL_877f9e8e_4_k_cu_10fc7be5_44574cuda3std3__45__cpo5beginE:
	.zero		1
	.type		_ZN39_INTERNAL_877f9e8e_4_k_cu_10fc7be5_44574cuda3std3__441_GLOBAL__N__877f9e8e_4_k_cu_10fc7be5_44576ignoreE,@object
	.size		_ZN39_INTERNAL_877f9e8e_4_k_cu_10fc7be5_44574cuda3std3__441_GLOBAL__N__877f9e8e_4_k_cu_10fc7be5_44576ignoreE,(_ZN39_INTERNAL_877f9e8e_4_k_cu_10fc7be5_44574cute7productE - _ZN39_INTERNAL_877f9e8e_4_k_cu_10fc7be5_44574cuda3std3__441_GLOBAL__N__877f9e8e_4_k_cu_10fc7be5_44576ignoreE)
_ZN39_INTERNAL_877f9e8e_4_k_cu_10fc7be5_44574cuda3std3__441_GLOBAL__N__877f9e8e_4_k_cu_10fc7be5_44576ignoreE:
	.zero		1
	.type		_ZN39_INTERNAL_877f9e8e_4_k_cu_10fc7be5_44574cute7productE,@object
	.size		_ZN39_INTERNAL_877f9e8e_4_k_cu_10fc7be5_44574cute7productE,(_ZN39_INTERNAL_877f9e8e_4_k_cu_10fc7be5_44574cuda3std3__45__cpo3endE - _ZN39_INTERNAL_877f9e8e_4_k_cu_10fc7be5_44574cute7productE)
_ZN39_INTERNAL_877f9e8e_4_k_cu_10fc7be5_44574cute7productE:
	.zero		1
	.type		_ZN39_INTERNAL_877f9e8e_4_k_cu_10fc7be5_44574cuda3std3__45__cpo3endE,@object
	.size		_ZN39_INTERNAL_877f9e8e_4_k_cu_10fc7be5_44574cuda3std3__45__cpo3endE,(_ZN39_INTERNAL_877f9e8e_4_k_cu_10fc7be5_44574cuda3std3__419piecewise_constructE - _ZN39_INTERNAL_877f9e8e_4_k_cu_10fc7be5_44574cuda3std3__45__cpo3endE)
_ZN39_INTERNAL_877f9e8e_4_k_cu_10fc7be5_44574cuda3std3__45__cpo3endE:
	.zero		1
	.type		_ZN39_INTERNAL_877f9e8e_4_k_cu_10fc7be5_44574cuda3std3__419piecewise_constructE,@object
	.size		_ZN39_INTERNAL_877f9e8e_4_k_cu_10fc7be5_44574cuda3std3__419piecewise_constructE,(_ZN39_INTERNAL_877f9e8e_4_k_cu_10fc7be5_44574cuda3std3__45__cpo4cendE - _ZN39_INTERNAL_877f9e8e_4_k_cu_10fc7be5_44574cuda3std3__419piecewise_constructE)
_ZN39_INTERNAL_877f9e8e_4_k_cu_10fc7be5_44574cuda3std3__419piecewise_constructE:
	.zero		1
	.type		_ZN39_INTERNAL_877f9e8e_4_k_cu_10fc7be5_44574cuda3std3__45__cpo4cendE,@object
	.size		_ZN39_INTERNAL_877f9e8e_4_k_cu_10fc7be5_44574cuda3std3__45__cpo4cendE,(_ZN39_INTERNAL_877f9e8e_4_k_cu_10fc7be5_44574cuda3std6ranges3__45__cpo4swapE - _ZN39_INTERNAL_877f9e8e_4_k_cu_10fc7be5_44574cuda3std3__45__cpo4cendE)
_ZN39_INTERNAL_877f9e8e_4_k_cu_10fc7be5_44574cuda3std3__45__cpo4cendE:
	.zero		1
	.type		_ZN39_INTERNAL_877f9e8e_4_k_cu_10fc7be5_44574cuda3std6ranges3__45__cpo4swapE,@object
	.size		_ZN39_INTERNAL_877f9e8e_4_k_cu_10fc7be5_44574cuda3std6ranges3__45__cpo4swapE,(.L_10 - _ZN39_INTERNAL_877f9e8e_4_k_cu_10fc7be5_44574cuda3std6ranges3__45__cpo4swapE)
_ZN39_INTERNAL_877f9e8e_4_k_cu_10fc7be5_44574cuda3std6ranges3__45__cpo4swapE:
	.zero		1
.L_10:


//--------------------- .nv.constant0._ZN7cutlass13device_kernelINS_4gemm6kernel13GemmUniversalIN4cute5tupleIJiiiiEEENS1_10collective13CollectiveMmaINS1_35MainloopSm100TmaUmmaWarpSpecializedILi7ELi2ELi4ENS5_IJNS4_1CILi2EEENSA_ILi1EEESC_EEEEENS5_IJNSA_ILi64EEENSA_ILi48EEENSA_ILi128EEEEEENS_6half_tENS5_IJlSC_lEEESJ_SK_NS4_8TiledMMAINS4_8MMA_AtomIJNS4_20SM100_MMA_F16BF16_SSISJ_SJ_fLi64ELi48ELNS4_4UMMA5MajorE0ELSP_0ELNSO_7ScaleInE0ELSQ_0EEEEEENS4_6LayoutINS5_IJSC_SC_SC_EEENS5_IJNSA_ILi0EEESV_SV_EEEEENS5_IJNS4_10UnderscoreESY_SY_EEEEENS4_13SM90_TMA_LOADENS4_14ComposedLayoutINS4_7SwizzleILi3ELi4ELi3EEENS4_18smem_ptr_flag_bitsILi16EEENST_INS5_IJNSA_ILi8EEESF_EEENS5_IJSF_SC_EEEEEEEvNS4_8identityENS4_23SM90_TMA_LOAD_MULTICASTES1B_vS1C_EENS_8epilogue10collective18CollectiveEpilogueINS1F_23Sm100TmaWarpSpecializedILi2ELi1ELi24ELb1ELb0EEEJSI_NS5_IJNST_ISF_SC_EENST_ISG_SC_EEEEESJ_SK_SJ_SK_NS1F_6fusion15FusionCallbacksIS1J_NS1N_17LinearCombinationISJ_fSJ_fLNS_15FloatRoundStyleE2EEESI_S1M_JEEENS4_5SM1004TMEM4LOAD26SM100_TMEM_LOAD_16dp256b2xES11_NS12_INS13_ILi1ELi4ELi3EEES16_NST_INS5_IJS17_NSA_ILi16EEEEEENS5_IJS1Y_SC_EEEEEEENS4_17SM75_U32x4_LDSM_NENS4_14SM90_TMA_STOREES22_NS4_17SM90_U32x4_STSM_NENS4_39AutoVectorizingCopyWithAssumedAlignmentILi128EEEEEEvvEEEEvNT_6ParamsE --------------------------
	.section	.nv.constant0._ZN7cutlass13device_kernelINS_4gemm6kernel13GemmUniversalIN4cute5tupleIJiiiiEEENS1_10collective13CollectiveMmaINS1_35MainloopSm100TmaUmmaWarpSpecializedILi7ELi2ELi4ENS5_IJNS4_1CILi2EEENSA_ILi1EEESC_EEEEENS5_IJNSA_ILi64EEENSA_ILi48EEENSA_ILi128EEEEEENS_6half_tENS5_IJlSC_lEEESJ_SK_NS4_8TiledMMAINS4_8MMA_AtomIJNS4_20SM100_MMA_F16BF16_SSISJ_SJ_fLi64ELi48ELNS4_4UMMA5MajorE0ELSP_0ELNSO_7ScaleInE0ELSQ_0EEEEEENS4_6LayoutINS5_IJSC_SC_SC_EEENS5_IJNSA_ILi0EEESV_SV_EEEEENS5_IJNS4_10UnderscoreESY_SY_EEEEENS4_13SM90_TMA_LOADENS4_14ComposedLayoutINS4_7SwizzleILi3ELi4ELi3EEENS4_18smem_ptr_flag_bitsILi16EEENST_INS5_IJNSA_ILi8EEESF_EEENS5_IJSF_SC_EEEEEEEvNS4_8identityENS4_23SM90_TMA_LOAD_MULTICASTES1B_vS1C_EENS_8epilogue10collective18CollectiveEpilogueINS1F_23Sm100TmaWarpSpecializedILi2ELi1ELi24ELb1ELb0EEEJSI_NS5_IJNST_ISF_SC_EENST_ISG_SC_EEEEESJ_SK_SJ_SK_NS1F_6fusion15FusionCallbacksIS1J_NS1N_17LinearCombinationISJ_fSJ_fLNS_15FloatRoundStyleE2EEESI_S1M_JEEENS4_5SM1004TMEM4LOAD26SM100_TMEM_LOAD_16dp256b2xES11_NS12_INS13_ILi1ELi4ELi3EEES16_NST_INS5_IJS17_NSA_ILi16EEEEEENS5_IJS1Y_SC_EEEEEEENS4_17SM75_U32x4_LDSM_NENS4_14SM90_TMA_STOREES22_NS4_17SM90_U32x4_STSM_NENS4_39AutoVectorizingCopyWithAssumedAlignmentILi128EEEEEEvvEEEEvNT_6ParamsE,"a",@progbits
	.sectionflags	@""
	.align	4
.nv.constant0._ZN7cutlass13device_kernelINS_4gemm6kernel13GemmUniversalIN4cute5tupleIJiiiiEEENS1_10collective13CollectiveMmaINS1_35MainloopSm100TmaUmmaWarpSpecializedILi7ELi2ELi4ENS5_IJNS4_1CILi2EEENSA_ILi1EEESC_EEEEENS5_IJNSA_ILi64EEENSA_ILi48EEENSA_ILi128EEEEEENS_6half_tENS5_IJlSC_lEEESJ_SK_NS4_8TiledMMAINS4_8MMA_AtomIJNS4_20SM100_MMA_F16BF16_SSISJ_SJ_fLi64ELi48ELNS4_4UMMA5MajorE0ELSP_0ELNSO_7ScaleInE0ELSQ_0EEEEEENS4_6LayoutINS5_IJSC_SC_SC_EEENS5_IJNSA_ILi0EEESV_SV_EEEEENS5_IJNS4_10UnderscoreESY_SY_EEEEENS4_13SM90_TMA_LOADENS4_14ComposedLayoutINS4_7SwizzleILi3ELi4ELi3EEENS4_18smem_ptr_flag_bitsILi16EEENST_INS5_IJNSA_ILi8EEESF_EEENS5_IJSF_SC_EEEEEEEvNS4_8identityENS4_23SM90_TMA_LOAD_MULTICASTES1B_vS1C_EENS_8epilogue10collective18CollectiveEpilogueINS1F_23Sm100TmaWarpSpecializedILi2ELi1ELi24ELb1ELb0EEEJSI_NS5_IJNST_ISF_SC_EENST_ISG_SC_EEEEESJ_SK_SJ_SK_NS1F_6fusion15FusionCallbacksIS1J_NS1N_17LinearCombinationISJ_fSJ_fLNS_15FloatRoundStyleE2EEESI_S1M_JEEENS4_5SM1004TMEM4LOAD26SM100_TMEM_LOAD_16dp256b2xES11_NS12_INS13_ILi1ELi4ELi3EEES16_NST_INS5_IJS17_NSA_ILi16EEEEEENS5_IJS1Y_SC_EEEEEEENS4_17SM75_U32x4_LDSM_NENS4_14SM90_TMA_STOREES22_NS4_17SM90_U32x4_STSM_NENS4_39AutoVectorizingCopyWithAssumedAlignmentILi128EEEEEEvvEEEEvNT_6ParamsE:
	.zero		2944


//--------------------- SYMBOLS --------------------------

	.type		.nv.reservedSmem.offset0,@object
	.size		.nv.reservedSmem.offset0,0x4
	.type		.nv.reservedSmem.cap,@object
	.size		.nv.reservedSmem.cap,0x4
	.type		__assertfail,@function
